def matmul_kernel(
    a_ptr,
    b_ptr,
    c_ptr,
    M,
    N,
    K,
    stride_am,
    stride_ak,
    stride_bk,
    stride_bn,
    stride_cm,
    stride_cn,
    BLOCK_M: tl.constexpr,
    BLOCK_N: tl.constexpr,
    BLOCK_K: tl.constexpr,
    GROUP_M: tl.constexpr,
):
    pid = tl.program_id(axis=0)
    num_pid_m = tl.cdiv(M, BLOCK_M)
    num_pid_n = tl.cdiv(N, BLOCK_N)
    num_pid_in_group = GROUP_M * num_pid_n
    group_id = pid // num_pid_in_group
    first_pid_m = group_id * GROUP_M
    group_size_m = min(num_pid_m - first_pid_m, GROUP_M)
    pid_m = first_pid_m + ((pid % num_pid_in_group) % group_size_m)
    pid_n = (pid % num_pid_in_group) // group_size_m

    offs_am = (pid_m * BLOCK_M + tl.arange(0, BLOCK_M)) % M
    offs_bn = (pid_n * BLOCK_N + tl.arange(0, BLOCK_N)) % N
    offs_k = tl.arange(0, BLOCK_K)
    a_ptrs = a_ptr + offs_am[:, None] * stride_am + offs_k[None, :] * stride_ak
    b_ptrs = b_ptr + offs_k[:, None] * stride_bk + offs_bn[None, :] * stride_bn

    acc = tl.zeros((BLOCK_M, BLOCK_N), dtype=tl.float32)
    for kk in range(0, tl.cdiv(K, BLOCK_K)):
        a = tl.load(a_ptrs, mask=offs_k[None, :] < K - kk * BLOCK_K, other=0.0)
        b = tl.load(b_ptrs, mask=offs_k[:, None] < K - kk * BLOCK_K, other=0.0)
        acc = tl.dot(a, b, acc)
        a_ptrs += BLOCK_K * stride_ak
        b_ptrs += BLOCK_K * stride_bk

    c = acc.to(c_ptr.dtype.element_ty)
    offs_cm = pid_m * BLOCK_M + tl.arange(0, BLOCK_M)
    offs_cn = pid_n * BLOCK_N + tl.arange(0, BLOCK_N)
    c_ptrs = c_ptr + offs_cm[:, None] * stride_cm + offs_cn[None, :] * stride_cn
    mask = (offs_cm[:, None] < M) & (offs_cn[None, :] < N)
    tl.store(c_ptrs, c, mask=mask)

# config = {"BLOCK_K": 32, "BLOCK_M": 64, "BLOCK_N": 64, "GROUP_M": 8, "arch": "sm_100", "dtype": "bf16", "num_ctas": 1, "num_stages": 3, "num_warps": 2}
# arch = sm_100


// ===== COMPILED SASS (sm_100a) =====

	.target	sm_100a

	.elftype	@"ET_EXEC"


//--------------------- .note.nv.tkinfo           --------------------------
	.section	.note.nv.tkinfo,"",@"SHT_NOTE"
	.sectionflags	@"SHF_NOTE_NV_TKINFO"
	.tkinfo
        /*0018*/ 	.word	0x00000081
        /*0030*/ 	.string	""
        /*0030*/ 	.string	"ptxas-blackwell"
        /*0030*/ 	.string	"Cuda compilation tools, release 12.9, V12.9.86"
        /*0030*/ 	.string	"Build cuda_12.9.r12.9/compiler.36037853_0"
        /*0030*/ 	.string	"-v  -suppress-debug-info  -lineinfo  -arch sm_100a "



//--------------------- .note.nv.cuver            --------------------------
	.section	.note.nv.cuver,"",@"SHT_NOTE"
	.sectionflags	@"SHF_NOTE_NV_CUVER"
        /*0018*/ 	.short	0x0001
        /*001a*/ 	.short	0x0064
        /*001c*/ 	.short	0x0001
        /*001e*/ 	.short	0x0000
        /*0020*/ 	.short	0x0001
        /*0022*/ 	.short	0x0000


//--------------------- .nv.info                  --------------------------
	.section	.nv.info,"",@"SHT_CUDA_INFO"
	.align	4


	//----- nvinfo : EIATTR_REGCOUNT
	.align		4
        /*0000*/ 	.byte	0x04, 0x2f
        /*0002*/ 	.short	(.L_1 - .L_0)
	.align		4
.L_0:
        /*0004*/ 	.word	index@(matmul_kernel)
        /*0008*/ 	.word	0x000000ff


	//----- nvinfo : EIATTR_FRAME_SIZE
	.align		4
.L_1:
        /*000c*/ 	.byte	0x04, 0x11
        /*000e*/ 	.short	(.L_3 - .L_2)
	.align		4
.L_2:
        /*0010*/ 	.word	index@(matmul_kernel)
        /*0014*/ 	.word	0x00000000


	//----- nvinfo : EIATTR_MIN_STACK_SIZE
	.align		4
.L_3:
        /*0018*/ 	.byte	0x04, 0x12
        /*001a*/ 	.short	(.L_5 - .L_4)
	.align		4
.L_4:
        /*001c*/ 	.word	index@(matmul_kernel)
        /*0020*/ 	.word	0x00000000
.L_5:


//--------------------- .nv.info.matmul_kernel    --------------------------
	.section	.nv.info.matmul_kernel,"",@"SHT_CUDA_INFO"
	.sectionflags	@""
	.align	4


	//----- nvinfo : EIATTR_CUDA_API_VERSION
	.align		4
        /*0000*/ 	.byte	0x04, 0x37
        /*0002*/ 	.short	(.L_7 - .L_6)
.L_6:
        /*0004*/ 	.word	0x00000081


	//----- nvinfo : EIATTR_KPARAM_INFO
	.align		4
.L_7:
        /*0008*/ 	.byte	0x04, 0x17
        /*000a*/ 	.short	(.L_9 - .L_8)
.L_8:
        /*000c*/ 	.word	0x00000000
        /*0010*/ 	.short	0x000d
        /*0012*/ 	.short	0x0048
        /*0014*/ 	.byte	0x00, 0xf4, 0x21, 0x00


	//----- nvinfo : EIATTR_KPARAM_INFO
	.align		4
.L_9:
        /*0018*/ 	.byte	0x04, 0x17
        /*001a*/ 	.short	(.L_11 - .L_10)
.L_10:
        /*001c*/ 	.word	0x00000000
        /*0020*/ 	.short	0x000c
        /*0022*/ 	.short	0x0040
        /*0024*/ 	.byte	0x00, 0xf4, 0x21, 0x00


	//----- nvinfo : EIATTR_KPARAM_INFO
	.align		4
.L_11:
        /*0028*/ 	.byte	0x04, 0x17
        /*002a*/ 	.short	(.L_13 - .L_12)
.L_12:
        /*002c*/ 	.word	0x00000000
        /*0030*/ 	.short	0x000b
        /*0032*/ 	.short	0x0038
        /*0034*/ 	.byte	0x00, 0xf0, 0x11, 0x00


	//----- nvinfo : EIATTR_KPARAM_INFO
	.align		4
.L_13:
        /*0038*/ 	.byte	0x04, 0x17
        /*003a*/ 	.short	(.L_15 - .L_14)
.L_14:
        /*003c*/ 	.word	0x00000000
        /*0040*/ 	.short	0x000a
        /*0042*/ 	.short	0x0034
        /*0044*/ 	.byte	0x00, 0xf0, 0x11, 0x00


	//----- nvinfo : EIATTR_KPARAM_INFO
	.align		4
.L_15:
        /*0048*/ 	.byte	0x04, 0x17
        /*004a*/ 	.short	(.L_17 - .L_16)
.L_16:
        /*004c*/ 	.word	0x00000000
        /*0050*/ 	.short	0x0009
        /*0052*/ 	.short	0x0030
        /*0054*/ 	.byte	0x00, 0xf0, 0x11, 0x00


	//----- nvinfo : EIATTR_KPARAM_INFO
	.align		4
.L_17:
        /*0058*/ 	.byte	0x04, 0x17
        /*005a*/ 	.short	(.L_19 - .L_18)
.L_18:
        /*005c*/ 	.word	0x00000000
        /*0060*/ 	.short	0x0008
        /*0062*/ 	.short	0x002c
        /*0064*/ 	.byte	0x00, 0xf0, 0x11, 0x00


	//----- nvinfo : EIATTR_KPARAM_INFO
	.align		4
.L_19:
        /*0068*/ 	.byte	0x04, 0x17
        /*006a*/ 	.short	(.L_21 - .L_20)
.L_20:
        /*006c*/ 	.word	0x00000000
        /*0070*/ 	.short	0x0007
        /*0072*/ 	.short	0x0028
        /*0074*/ 	.byte	0x00, 0xf0, 0x11, 0x00


	//----- nvinfo : EIATTR_KPARAM_INFO
	.align		4
.L_21:
        /*0078*/ 	.byte	0x04, 0x17
        /*007a*/ 	.short	(.L_23 - .L_22)
.L_22:
        /*007c*/ 	.word	0x00000000
        /*0080*/ 	.short	0x0006
        /*0082*/ 	.short	0x0024
        /*0084*/ 	.byte	0x00, 0xf0, 0x11, 0x00


	//----- nvinfo : EIATTR_KPARAM_INFO
	.align		4
.L_23:
        /*0088*/ 	.byte	0x04, 0x17
        /*008a*/ 	.short	(.L_25 - .L_24)
.L_24:
        /*008c*/ 	.word	0x00000000
        /*0090*/ 	.short	0x0005
        /*0092*/ 	.short	0x0020
        /*0094*/ 	.byte	0x00, 0xf0, 0x11, 0x00


	//----- nvinfo : EIATTR_KPARAM_INFO
	.align		4
.L_25:
        /*0098*/ 	.byte	0x04, 0x17
        /*009a*/ 	.short	(.L_27 - .L_26)
.L_26:
        /*009c*/ 	.word	0x00000000
        /*00a0*/ 	.short	0x0004
        /*00a2*/ 	.short	0x001c
        /*00a4*/ 	.byte	0x00, 0xf0, 0x11, 0x00


	//----- nvinfo : EIATTR_KPARAM_INFO
	.align		4
.L_27:
        /*00a8*/ 	.byte	0x04, 0x17
        /*00aa*/ 	.short	(.L_29 - .L_28)
.L_28:
        /*00ac*/ 	.word	0x00000000
        /*00b0*/ 	.short	0x0003
        /*00b2*/ 	.short	0x0018
        /*00b4*/ 	.byte	0x00, 0xf0, 0x11, 0x00


	//----- nvinfo : EIATTR_KPARAM_INFO
	.align		4
.L_29:
        /*00b8*/ 	.byte	0x04, 0x17
        /*00ba*/ 	.short	(.L_31 - .L_30)
.L_30:
        /*00bc*/ 	.word	0x00000000
        /*00c0*/ 	.short	0x0002
        /*00c2*/ 	.short	0x0010
        /*00c4*/ 	.byte	0x00, 0xf4, 0x21, 0x00


	//----- nvinfo : EIATTR_KPARAM_INFO
	.align		4
.L_31:
        /*00c8*/ 	.byte	0x04, 0x17
        /*00ca*/ 	.short	(.L_33 - .L_32)
.L_32:
        /*00cc*/ 	.word	0x00000000
        /*00d0*/ 	.short	0x0001
        /*00d2*/ 	.short	0x0008
        /*00d4*/ 	.byte	0x00, 0xf4, 0x21, 0x00


	//----- nvinfo : EIATTR_KPARAM_INFO
	.align		4
.L_33:
        /*00d8*/ 	.byte	0x04, 0x17
        /*00da*/ 	.short	(.L_35 - .L_34)
.L_34:
        /*00dc*/ 	.word	0x00000000
        /*00e0*/ 	.short	0x0000
        /*00e2*/ 	.short	0x0000
        /*00e4*/ 	.byte	0x00, 0xf4, 0x21, 0x00


	//----- nvinfo : EIATTR_SPARSE_MMA_MASK
	.align		4
.L_35:
        /*00e8*/ 	.byte	0x03, 0x50
        /*00ea*/ 	.short	0x0000


	//----- nvinfo : EIATTR_MAXREG_COUNT
	.align		4
        /*00ec*/ 	.byte	0x03, 0x1b
        /*00ee*/ 	.short	0x00ff


	//----- nvinfo : EIATTR_NUM_BARRIERS
	.align		4
        /*00f0*/ 	.byte	0x02, 0x4c
        /*00f2*/ 	.byte	0x01
	.zero		1


	//----- nvinfo : EIATTR_VRC_CTA_INIT_COUNT
	.align		4
        /*00f4*/ 	.byte	0x02, 0x4a
	.zero		1
	.zero		1


	//----- nvinfo : EIATTR_EXIT_INSTR_OFFSETS
	.align		4
        /*00f8*/ 	.byte	0x04, 0x1c
        /*00fa*/ 	.short	(.L_37 - .L_36)


	//   ....[0]....
.L_36:
        /*00fc*/ 	.word	0x000064a0


	//   ....[1]....
        /*0100*/ 	.word	0x000064d0


	//----- nvinfo : EIATTR_REQNTID
	.align		4
.L_37:
        /*0104*/ 	.byte	0x04, 0x10
        /*0106*/ 	.short	(.L_39 - .L_38)
.L_38:
        /*0108*/ 	.word	0x00000040
        /*010c*/ 	.word	0x00000001
        /*0110*/ 	.word	0x00000001


	//----- nvinfo : EIATTR_CBANK_PARAM_SIZE
	.align		4
.L_39:
        /*0114*/ 	.byte	0x03, 0x19
        /*0116*/ 	.short	0x0050


	//----- nvinfo : EIATTR_PARAM_CBANK
	.align		4
        /*0118*/ 	.byte	0x04, 0x0a
        /*011a*/ 	.short	(.L_41 - .L_40)
	.align		4
.L_40:
        /*011c*/ 	.word	index@(.nv.constant0.matmul_kernel)
        /*0120*/ 	.short	0x0380
        /*0122*/ 	.short	0x0050


	//----- nvinfo : EIATTR_SW_WAR
	.align		4
.L_41:
        /*0124*/ 	.byte	0x04, 0x36
        /*0126*/ 	.short	(.L_43 - .L_42)
.L_42:
        /*0128*/ 	.word	0x00000008
.L_43:


//--------------------- .nv.compat                --------------------------
	.section	.nv.compat,"",@"SHT_CUDA_COMPAT_INFO"
	.align	4
        /*0000*/ 	.byte	0x02, 0x02, 0x01, 0x00, 0x02, 0x05, 0x05, 0x00, 0x02, 0x03, 0x00, 0x00, 0x02, 0x06, 0x01, 0x00


//--------------------- .nv.callgraph             --------------------------
	.section	.nv.callgraph,"",@"SHT_CUDA_CALLGRAPH"
	.align	4
	.sectionentsize	8
	.align		4
        /*0000*/ 	.word	0x00000000
	.align		4
        /*0004*/ 	.word	0xffffffff
	.align		4
        /*0008*/ 	.word	0x00000000
	.align		4
        /*000c*/ 	.word	0xfffffffe
	.align		4
        /*0010*/ 	.word	0x00000000
	.align		4
        /*0014*/ 	.word	0xfffffffd
	.align		4
        /*0018*/ 	.word	0x00000000
	.align		4
        /*001c*/ 	.word	0xfffffffc


//--------------------- .text.matmul_kernel       --------------------------
	.section	.text.matmul_kernel,"ax",@progbits
	.align	128
        .global         matmul_kernel
        .type           matmul_kernel,@function
        .size           matmul_kernel,(.L_x_3 - matmul_kernel)
        .other          matmul_kernel,@"STO_CUDA_ENTRY STV_DEFAULT"
matmul_kernel:
.text.matmul_kernel:
[----:B------:R-:W0:Y:S08]  /*0000*/  LDC R1, c[0x0][0x37c] ;  /* 0x0000df00ff017b82 */ /* 0x000e300000000800 */
[----:B------:R-:W1:Y:S01]  /*0010*/  LDC.64 R20, c[0x0][0x398] ;  /* 0x0000e600ff147b82 */ /* 0x000e620000000a00 */
[----:B------:R-:W2:Y:S01]  /*0020*/  S2R R5, SR_CTAID.X ;  /* 0x0000000000057919 */ /* 0x000ea20000002500 */
[----:B------:R-:W3:Y:S01]  /*0030*/  LDCU UR5, c[0x0][0x3a0] ;  /* 0x00007400ff0577ac */ /* 0x000ee20008000800 */
[----:B------:R-:W-:-:S02]  /*0040*/  CS2R R100, SRZ ;  /* 0x0000000000647805 */ /* 0x000fc4000001ff00 */
[----:B------:R-:W-:Y:S02]  /*0050*/  CS2R R102, SRZ ;  /* 0x0000000000667805 */ /* 0x000fe4000001ff00 */
[----:B------:R-:W-:Y:S02]  /*0060*/  CS2R R68, SRZ ;  /* 0x0000000000447805 */ /* 0x000fe4000001ff00 */
[----:B------:R-:W-:Y:S02]  /*0070*/  CS2R R70, SRZ ;  /* 0x0000000000467805 */ /* 0x000fe4000001ff00 */
[----:B------:R-:W-:Y:S01]  /*0080*/  CS2R R96, SRZ ;  /* 0x0000000000607805 */ /* 0x000fe2000001ff00 */
[----:B------:R-:W4:Y:S01]  /*0090*/  S2UR UR7, SR_CgaCtaId ;  /* 0x00000000000779c3 */ /* 0x000f220000008800 */
[----:B------:R-:W-:Y:S02]  /*00a0*/  CS2R R98, SRZ ;  /* 0x0000000000627805 */ /* 0x000fe4000001ff00 */
[----:B------:R-:W-:-:S02]  /*00b0*/  CS2R R64, SRZ ;  /* 0x0000000000407805 */ /* 0x000fc4000001ff00 */
[----:B------:R-:W-:Y:S02]  /*00c0*/  CS2R R66, SRZ ;  /* 0x0000000000427805 */ /* 0x000fe4000001ff00 */
[----:B------:R-:W-:Y:S02]  /*00d0*/  CS2R R92, SRZ ;  /* 0x00000000005c7805 */ /* 0x000fe4000001ff00 */
[----:B------:R-:W-:Y:S02]  /*00e0*/  CS2R R94, SRZ ;  /* 0x00000000005e7805 */ /* 0x000fe4000001ff00 */
[----:B------:R-:W-:Y:S02]  /*00f0*/  CS2R R60, SRZ ;  /* 0x00000000003c7805 */ /* 0x000fe4000001ff00 */
[----:B------:R-:W-:Y:S02]  /*0100*/  CS2R R62, SRZ ;  /* 0x00000000003e7805 */ /* 0x000fe4000001ff00 */
[----:B------:R-:W-:-:S02]  /*0110*/  CS2R R88, SRZ ;  /* 0x0000000000587805 */ /* 0x000fc4000001ff00 */
[----:B------:R-:W-:Y:S02]  /*0120*/  CS2R R90, SRZ ;  /* 0x00000000005a7805 */ /* 0x000fe4000001ff00 */
[----:B------:R-:W-:Y:S02]  /*0130*/  CS2R R32, SRZ ;  /* 0x0000000000207805 */ /* 0x000fe4000001ff00 */
[----:B------:R-:W-:Y:S01]  /*0140*/  CS2R R34, SRZ ;  /* 0x0000000000227805 */ /* 0x000fe2000001ff00 */
[----:B---3--:R-:W-:Y:S01]  /*0150*/  UIADD3 UR5, UPT, UPT, UR5, 0x1f, URZ ;  /* 0x0000001f05057890 */ /* 0x008fe2000fffe0ff */
[----:B------:R-:W-:Y:S01]  /*0160*/  UMOV UR6, 0x400 ;  /* 0x0000040000067882 */ /* 0x000fe20000000000 */
[----:B------:R-:W3:Y:S01]  /*0170*/  LDCU.64 UR8, c[0x0][0x358] ;  /* 0x00006b00ff0877ac */ /* 0x000ee20008000a00 */
[----:B-1----:R-:W-:Y:S01]  /*0180*/  VIADD R0, R21, 0x3f ;  /* 0x0000003f15007836 */ /* 0x002fe20000000000 */
[----:B------:R-:W-:-:S04]  /*0190*/  UISETP.GE.AND UP0, UPT, UR5, 0x20, UPT ;  /* 0x000000200500788c */ /* 0x000fc8000bf06270 */
[----:B------:R-:W-:Y:S01]  /*01a0*/  SHF.R.S32.HI R3, RZ, 0x1f, R0 ;  /* 0x0000001fff037819 */ /* 0x000fe20000011400 */
[----:B----4-:R-:W-:-:S03]  /*01b0*/  ULEA UR6, UR7, UR6, 0x18 ;  /* 0x0000000607067291 */ /* 0x010fc6000f8ec0ff */
[----:B------:R-:W-:Y:S02]  /*01c0*/  LEA.HI R3, R3, R0, RZ, 0x6 ;  /* 0x0000000003037211 */ /* 0x000fe400078f30ff */
[----:B--2---:R-:W-:Y:S02]  /*01d0*/  IABS R8, R5 ;  /* 0x0000000500087213 */ /* 0x004fe40000000000 */
[----:B------:R-:W-:-:S05]  /*01e0*/  SHF.R.S32.HI R3, RZ, 0x6, R3 ;  /* 0x00000006ff037819 */ /* 0x000fca0000011403 */
[----:B------:R-:W-:-:S05]  /*01f0*/  IMAD.SHL.U32 R4, R3, 0x8, RZ ;  /* 0x0000000803047824 */ /* 0x000fca00078e00ff */
[-C--:B------:R-:W-:Y:S02]  /*0200*/  IABS R7, R4.reuse ;  /* 0x0000000400077213 */ /* 0x080fe40000000000 */
[----:B------:R-:W-:Y:S02]  /*0210*/  IABS R10, R4 ;  /* 0x00000004000a7213 */ /* 0x000fe40000000000 */
[----:B------:R-:W1:Y:S08]  /*0220*/  I2F.RP R0, R7 ;  /* 0x0000000700007306 */ /* 0x000e700000209400 */
[----:B-1----:R-:W1:Y:S02]  /*0230*/  MUFU.RCP R0, R0 ;  /* 0x0000000000007308 */ /* 0x002e640000001000 */
[----:B-1----:R-:W-:-:S02]  /*0240*/  VIADD R2, R0, 0xffffffe ;  /* 0x0ffffffe00027836 */ /* 0x002fc40000000000 */
[----:B------:R-:W-:-:S04]  /*0250*/  IMAD.MOV R0, RZ, RZ, -R10 ;  /* 0x000000ffff007224 */ /* 0x000fc800078e0a0a */
[----:B------:R1:W2:Y:S02]  /*0260*/  F2I.FTZ.U32.TRUNC.NTZ R3, R2 ;  /* 0x0000000200037305 */ /* 0x0002a4000021f000 */
[----:B-1----:R-:W-:Y:S02]  /*0270*/  IMAD.MOV.U32 R2, RZ, RZ, RZ ;  /* 0x000000ffff027224 */ /* 0x002fe400078e00ff */
[----:B--2---:R-:W-:-:S04]  /*0280*/  IMAD.MOV R6, RZ, RZ, -R3 ;  /* 0x000000ffff067224 */ /* 0x004fc800078e0a03 */
[----:B------:R-:W-:Y:S02]  /*0290*/  IMAD R9, R6, R7, RZ ;  /* 0x0000000706097224 */ /* 0x000fe400078e02ff */
[----:B------:R-:W-:Y:S02]  /*02a0*/  IMAD.MOV.U32 R6, RZ, RZ, R8 ;  /* 0x000000ffff067224 */ /* 0x000fe400078e0008 */
[----:B------:R-:W-:-:S06]  /*02b0*/  IMAD.HI.U32 R3, R3, R9, R2 ;  /* 0x0000000903037227 */ /* 0x000fcc00078e0002 */
[----:B------:R-:W-:-:S04]  /*02c0*/  IMAD.HI.U32 R3, R3, R6, RZ ;  /* 0x0000000603037227 */ /* 0x000fc800078e00ff */
[----:B------:R-:W-:-:S05]  /*02d0*/  IMAD R0, R3, R0, R6 ;  /* 0x0000000003007224 */ /* 0x000fca00078e0206 */
[----:B------:R-:W-:-:S13]  /*02e0*/  ISETP.GT.U32.AND P1, PT, R7, R0, PT ;  /* 0x000000000700720c */ /* 0x000fda0003f24070 */
[----:B------:R-:W-:Y:S02]  /*02f0*/  @!P1 IMAD.IADD R0, R0, 0x1, -R7 ;  /* 0x0000000100009824 */ /* 0x000fe400078e0a07 */
[----:B------:R-:W-:Y:S01]  /*0300*/  @!P1 VIADD R3, R3, 0x1 ;  /* 0x0000000103039836 */ /* 0x000fe20000000000 */
[----:B------:R-:W-:Y:S02]  /*0310*/  ISETP.NE.AND P1, PT, R4, RZ, PT ;  /* 0x000000ff0400720c */ /* 0x000fe40003f25270 */
[----:B------:R-:W-:Y:S02]  /*0320*/  ISETP.GE.U32.AND P0, PT, R0, R7, PT ;  /* 0x000000070000720c */ /* 0x000fe40003f06070 */
[----:B------:R-:W-:-:S04]  /*0330*/  LOP3.LUT R0, R5, R4, RZ, 0x3c, !PT ;  /* 0x0000000405007212 */ /* 0x000fc800078e3cff */
[----:B------:R-:W-:Y:S01]  /*0340*/  ISETP.GE.AND P2, PT, R0, RZ, PT ;  /* 0x000000ff0000720c */ /* 0x000fe20003f46270 */
[----:B------:R-:W-:-:S06]  /*0350*/  VIADD R0, R20, 0x3f ;  /* 0x0000003f14007836 */ /* 0x000fcc0000000000 */
[----:B------:R-:W-:-:S04]  /*0360*/  @P0 VIADD R3, R3, 0x1 ;  /* 0x0000000103030836 */ /* 0x000fc80000000000 */
[----:B------:R-:W-:Y:S01]  /*0370*/  IMAD.MOV.U32 R2, RZ, RZ, R3 ;  /* 0x000000ffff027224 */ /* 0x000fe200078e0003 */
[----:B------:R-:W-:-:S03]  /*0380*/  SHF.R.S32.HI R3, RZ, 0x1f, R0 ;  /* 0x0000001fff037819 */ /* 0x000fc60000011400 */
[----:B------:R-:W-:Y:S01]  /*0390*/  @!P2 IMAD.MOV R2, RZ, RZ, -R2 ;  /* 0x000000ffff02a224 */ /* 0x000fe200078e0a02 */
[----:B------:R-:W-:Y:S02]  /*03a0*/  @!P1 LOP3.LUT R2, RZ, R4, RZ, 0x33, !PT ;  /* 0x00000004ff029212 */ /* 0x000fe400078e33ff */
[----:B------:R-:W-:-:S03]  /*03b0*/  LEA.HI R3, R3, R0, RZ, 0x6 ;  /* 0x0000000003037211 */ /* 0x000fc600078f30ff */
[----:B------:R-:W-:Y:S02]  /*03c0*/  IMAD.SHL.U32 R6, R2, 0x8, RZ ;  /* 0x0000000802067824 */ /* 0x000fe400078e00ff */
[----:B------:R-:W-:-:S03]  /*03d0*/  IMAD.MOV R2, RZ, RZ, -R2 ;  /* 0x000000ffff027224 */ /* 0x000fc600078e0a02 */
[----:B------:R-:W-:Y:S01]  /*03e0*/  LEA.HI.SX32 R3, R3, -R6, 0x1a ;  /* 0x8000000603037211 */ /* 0x000fe200078fd2ff */
[----:B------:R-:W-:-:S03]  /*03f0*/  IMAD R8, R4, R2, R5 ;  /* 0x0000000204087224 */ /* 0x000fc600078e0205 */
[----:B------:R-:W-:-:S04]  /*0400*/  VIMNMX R11, PT, PT, R3, 0x8, PT ;  /* 0x00000008030b7848 */ /* 0x000fc80003fe0100 */
[-C--:B------:R-:W-:Y:S02]  /*0410*/  IABS R7, R11.reuse ;  /* 0x0000000b00077213 */ /* 0x080fe40000000000 */
[----:B------:R-:W-:Y:S02]  /*0420*/  IABS R4, R11 ;  /* 0x0000000b00047213 */ /* 0x000fe40000000000 */
[----:B------:R-:W1:Y:S08]  /*0430*/  I2F.RP R0, R7 ;  /* 0x0000000700007306 */ /* 0x000e700000209400 */
[----:B-1----:R-:W1:Y:S02]  /*0440*/  MUFU.RCP R0, R0 ;  /* 0x0000000000007308 */ /* 0x002e640000001000 */
[----:B-1----:R-:W-:-:S02]  /*0450*/  VIADD R3, R0, 0xffffffe ;  /* 0x0ffffffe00037836 */ /* 0x002fc40000000000 */
[----:B------:R-:W-:Y:S02]  /*0460*/  IMAD.MOV R0, RZ, RZ, -R4 ;  /* 0x000000ffff007224 */ /* 0x000fe400078e0a04 */
[----:B------:R-:W1:Y:S02]  /*0470*/  S2R R4, SR_TID.X ;  /* 0x0000000000047919 */ /* 0x000e640000002100 */
[----:B------:R-:W2:Y:S02]  /*0480*/  F2I.FTZ.U32.TRUNC.NTZ R3, R3 ;  /* 0x0000000300037305 */ /* 0x000ea4000021f000 */
[----:B--2---:R-:W-:-:S04]  /*0490*/  IMAD.MOV R9, RZ, RZ, -R3 ;  /* 0x000000ffff097224 */ /* 0x004fc800078e0a03 */
[----:B------:R-:W-:Y:S01]  /*04a0*/  IMAD.MOV.U32 R2, RZ, RZ, R9 ;  /* 0x000000ffff027224 */ /* 0x000fe200078e0009 */
[----:B------:R-:W-:-:S03]  /*04b0*/  IABS R9, R8 ;  /* 0x0000000800097213 */ /* 0x000fc60000000000 */
[----:B------:R-:W-:Y:S02]  /*04c0*/  IMAD R5, R2, R7, RZ ;  /* 0x0000000702057224 */ /* 0x000fe400078e02ff */
[----:B------:R-:W-:-:S04]  /*04d0*/  IMAD.MOV.U32 R2, RZ, RZ, RZ ;  /* 0x000000ffff027224 */ /* 0x000fc800078e00ff */
[----:B------:R-:W-:Y:S01]  /*04e0*/  IMAD.HI.U32 R2, R3, R5, R2 ;  /* 0x0000000503027227 */ /* 0x000fe200078e0002 */
[C---:B-1----:R-:W-:Y:S02]  /*04f0*/  LOP3.LUT R3, R4.reuse, 0x20, RZ, 0xc0, !PT ;  /* 0x0000002004037812 */ /* 0x042fe400078ec0ff */
[----:B------:R-:W-:Y:S02]  /*0500*/  LOP3.LUT R12, R4, 0x3f, RZ, 0xc0, !PT ;  /* 0x0000003f040c7812 */ /* 0x000fe400078ec0ff */
[----:B------:R-:W-:Y:S01]  /*0510*/  R2UR UR4, R3 ;  /* 0x00000000030472ca */ /* 0x000fe200000e0000 */
        /* <DEDUP_REMOVED lines=8> */
[----:B------:R-:W-:-:S07]  /*05a0*/  ISETP.GE.AND P2, PT, R0, RZ, PT ;  /* 0x000000ff0000720c */ /* 0x000fce0003f46270 */
[----:B------:R-:W-:-:S06]  /*05b0*/  @P0 VIADD R2, R2, 0x1 ;  /* 0x0000000102020836 */ /* 0x000fcc0000000000 */
[----:B------:R-:W-:Y:S01]  /*05c0*/  @!P2 IMAD.MOV R2, RZ, RZ, -R2 ;  /* 0x000000ffff02a224 */ /* 0x000fe200078e0a02 */
[----:B------:R-:W-:-:S05]  /*05d0*/  @!P1 LOP3.LUT R2, RZ, R11, RZ, 0x33, !PT ;  /* 0x0000000bff029212 */ /* 0x000fca00078e33ff */
[----:B------:R-:W-:Y:S02]  /*05e0*/  IMAD.MOV R0, RZ, RZ, -R2 ;  /* 0x000000ffff007224 */ /* 0x000fe400078e0a02 */
[----:B------:R-:W-:Y:S02]  /*05f0*/  IMAD.SHL.U32 R2, R2, 0x40, RZ ;  /* 0x0000004002027824 */ /* 0x000fe400078e00ff */
[----:B------:R-:W-:-:S04]  /*0600*/  IMAD R0, R11, R0, R8 ;  /* 0x000000000b007224 */ /* 0x000fc800078e0208 */
[----:B------:R-:W-:Y:S01]  /*0610*/  IMAD.IADD R3, R6, 0x1, R0 ;  /* 0x0000000106037824 */ /* 0x000fe200078e0200 */
[----:B------:R-:W-:-:S03]  /*0620*/  LOP3.LUT R0, R4, 0x1f, RZ, 0xc0, !PT ;  /* 0x0000001f04007812 */ /* 0x000fc600078ec0ff */
[----:B------:R-:W-:Y:S01]  /*0630*/  IMAD R3, R3, 0x40, R12 ;  /* 0x0000004003037824 */ /* 0x000fe200078e020c */
[----:B0--3--:R-:W-:Y:S06]  /*0640*/  BRA.U !UP0, `(.L_x_0) ;  /* 0x0000004108807547 */ /* 0x009fec000b800000 */
[----:B------:R-:W-:Y:S01]  /*0650*/  IABS R22, R20 ;  /* 0x0000001400167213 */ /* 0x000fe20000000000 */
[----:B------:R-:W-:Y:S01]  /*0660*/  IMAD.U32 R17, RZ, RZ, UR4 ;  /* 0x00000004ff117e24 */ /* 0x000fe2000f8e00ff */
[----:B------:R-:W-:Y:S01]  /*0670*/  IABS R7, R21 ;  /* 0x0000001500077213 */ /* 0x000fe20000000000 */
[----:B------:R-:W0:Y:S01]  /*0680*/  LDC.64 R130, c[0x0][0x388] ;  /* 0x0000e200ff827b82 */ /* 0x000e220000000a00 */
[----:B------:R-:W1:Y:S01]  /*0690*/  I2F.RP R6, R22 ;  /* 0x0000001600067306 */ /* 0x000e620000209400 */
[----:B------:R-:W-:Y:S01]  /*06a0*/  ISETP.GE.AND P3, PT, R3, RZ, PT ;  /* 0x000000ff0300720c */ /* 0x000fe20003f66270 */
[----:B------:R-:W2:Y:S01]  /*06b0*/  LDCU UR7, c[0x0][0x3a4] ;  /* 0x00007480ff0777ac */ /* 0x000ea20008000800 */
[----:B------:R-:W-:Y:S01]  /*06c0*/  LEA.HI R17, R17, R2, RZ, 0x1b ;  /* 0x0000000211117211 */ /* 0x000fe200078fd8ff */
[----:B------:R-:W-:Y:S01]  /*06d0*/  IMAD.SHL.U32 R12, R12, 0x2, RZ ;  /* 0x000000020c0c7824 */ /* 0x000fe200078e00ff */
[----:B------:R-:W-:Y:S01]  /*06e0*/  CS2R R116, SRZ ;  /* 0x0000000000747805 */ /* 0x000fe2000001ff00 */
[----:B------:R-:W3:Y:S01]  /*06f0*/  LDCU UR10, c[0x0][0x3a0] ;  /* 0x00007400ff0a77ac */ /* 0x000ee20008000800 */
[----:B------:R-:W-:Y:S01]  /*0700*/  IABS R72, R17 ;  /* 0x0000001100487213 */ /* 0x000fe20000000000 */
[----:B------:R-:W4:Y:S01]  /*0710*/  I2F.RP R5, R7 ;  /* 0x0000000700057306 */ /* 0x000f220000209400 */
[C---:B------:R-:W-:Y:S01]  /*0720*/  VIADD R15, R17.reuse, 0x3a ;  /* 0x0000003a110f7836 */ /* 0x040fe20000000000 */
[----:B------:R-:W5:Y:S01]  /*0730*/  LDC.64 R200, c[0x0][0x380] ;  /* 0x0000e000ffc87b82 */ /* 0x000f620000000a00 */
[C---:B------:R-:W-:Y:S01]  /*0740*/  VIADD R19, R17.reuse, 0x34 ;  /* 0x0000003411137836 */ /* 0x040fe20000000000 */
[----:B------:R-:W-:Y:S01]  /*0750*/  CS2R R118, SRZ ;  /* 0x0000000000767805 */ /* 0x000fe2000001ff00 */
[C---:B------:R-:W-:Y:S01]  /*0760*/  VIADD R23, R17.reuse, 0x22 ;  /* 0x0000002211177836 */ /* 0x040fe20000000000 */
[----:B------:R-:W-:Y:S01]  /*0770*/  IABS R16, R15 ;  /* 0x0000000f00107213 */ /* 0x000fe20000000000 */
[----:B------:R-:W-:Y:S01]  /*0780*/  VIADD R25, R17, 0x20 ;  /* 0x0000002011197836 */ /* 0x000fe20000000000 */
[----:B-1----:R-:W1:Y:S01]  /*0790*/  MUFU.RCP R6, R6 ;  /* 0x0000000600067308 */ /* 0x002e620000001000 */
[----:B------:R-:W-:Y:S01]  /*07a0*/  ISETP.GE.AND P4, PT, R15, RZ, PT ;  /* 0x000000ff0f00720c */ /* 0x000fe20003f86270 */
[C---:B------:R-:W-:Y:S01]  /*07b0*/  VIADD R15, R17.reuse, 0x36 ;  /* 0x00000036110f7836 */ /* 0x040fe20000000000 */
[----:B------:R-:W-:Y:S01]  /*07c0*/  IABS R40, R23 ;  /* 0x0000001700287213 */ /* 0x000fe20000000000 */
[C---:B------:R-:W-:Y:S01]  /*07d0*/  VIADD R29, R17.reuse, 0x8 ;  /* 0x00000008111d7836 */ /* 0x040fe20000000000 */
[----:B------:R-:W-:Y:S01]  /*07e0*/  IABS R42, R25 ;  /* 0x00000019002a7213 */ /* 0x000fe20000000000 */
[C---:B------:R-:W-:Y:S01]  /*07f0*/  VIADD R31, R17.reuse, 0x6 ;  /* 0x00000006111f7836 */ /* 0x040fe20000000000 */
[----:B------:R-:W0:Y:S01]  /*0800*/  LDC R181, c[0x0][0x3ac] ;  /* 0x0000eb00ffb57b82 */ /* 0x000e220000000800 */
[----:B----4-:R-:W4:Y:S01]  /*0810*/  MUFU.RCP R5, R5 ;  /* 0x0000000500057308 */ /* 0x010f220000001000 */
[----:B------:R-:W-:Y:S01]  /*0820*/  IABS R66, R29 ;  /* 0x0000001d00427213 */ /* 0x000fe20000000000 */
[C---:B------:R-:W-:Y:S01]  /*0830*/  VIADD R27, R17.reuse, 0xa ;  /* 0x0000000a111b7836 */ /* 0x040fe20000000000 */
[----:B------:R-:W-:Y:S01]  /*0840*/  IABS R68, R31 ;  /* 0x0000001f00447213 */ /* 0x000fe20000000000 */
[C---:B------:R-:W-:Y:S01]  /*0850*/  VIADD R33, R17.reuse, 0x4 ;  /* 0x0000000411217836 */ /* 0x040fe20000000000 */
[----:B------:R-:W-:Y:S01]  /*0860*/  CS2R R112, SRZ ;  /* 0x0000000000707805 */ /* 0x000fe2000001ff00 */
[----:B------:R-:W-:Y:S01]  /*0870*/  VIADD R35, R17, 0x2 ;  /* 0x0000000211237836 */ /* 0x000fe20000000000 */
[----:B------:R-:W-:-:S02]  /*0880*/  IABS R64, R27 ;  /* 0x0000001b00407213 */ /* 0x000fc40000000000 */
[----:B------:R-:W-:Y:S01]  /*0890*/  CS2R R114, SRZ ;  /* 0x0000000000727805 */ /* 0x000fe2000001ff00 */
[----:B-1----:R-:W-:Y:S01]  /*08a0*/  VIADD R10, R6, 0xffffffe ;  /* 0x0ffffffe060a7836 */ /* 0x002fe20000000000 */
[----:B------:R-:W-:Y:S02]  /*08b0*/  IABS R6, R3 ;  /* 0x0000000300067213 */ /* 0x000fe40000000000 */
[----:B------:R-:W-:Y:S02]  /*08c0*/  CS2R R108, SRZ ;  /* 0x00000000006c7805 */ /* 0x000fe4000001ff00 */
[----:B------:R-:W-:Y:S01]  /*08d0*/  CS2R R110, SRZ ;  /* 0x00000000006e7805 */ /* 0x000fe2000001ff00 */
[----:B------:R1:W0:Y:S01]  /*08e0*/  F2I.FTZ.U32.TRUNC.NTZ R11, R10 ;  /* 0x0000000a000b7305 */ /* 0x000222000021f000 */
[----:B------:R-:W-:Y:S02]  /*08f0*/  CS2R R104, SRZ ;  /* 0x0000000000687805 */ /* 0x000fe4000001ff00 */
[----:B------:R-:W-:-:S02]  /*0900*/  CS2R R106, SRZ ;  /* 0x00000000006a7805 */ /* 0x000fc4000001ff00 */
[----:B------:R-:W-:Y:S01]  /*0910*/  CS2R R100, SRZ ;  /* 0x0000000000647805 */ /* 0x000fe2000001ff00 */
[----:B----4-:R-:W-:Y:S01]  /*0920*/  VIADD R8, R5, 0xffffffe ;  /* 0x0ffffffe05087836 */ /* 0x010fe20000000000 */
[----:B------:R-:W-:Y:S02]  /*0930*/  CS2R R102, SRZ ;  /* 0x0000000000667805 */ /* 0x000fe4000001ff00 */
[----:B------:R-:W-:Y:S02]  /*0940*/  CS2R R96, SRZ ;  /* 0x0000000000607805 */ /* 0x000fe4000001ff00 */
[----:B------:R-:W-:Y:S01]  /*0950*/  CS2R R98, SRZ ;  /* 0x0000000000627805 */ /* 0x000fe2000001ff00 */
[----:B------:R-:W4:Y:S01]  /*0960*/  F2I.FTZ.U32.TRUNC.NTZ R9, R8 ;  /* 0x0000000800097305 */ /* 0x000f22000021f000 */
[----:B-1----:R-:W-:Y:S01]  /*0970*/  IMAD.MOV.U32 R10, RZ, RZ, RZ ;  /* 0x000000ffff0a7224 */ /* 0x002fe200078e00ff */
[----:B------:R-:W-:Y:S01]  /*0980*/  CS2R R92, SRZ ;  /* 0x00000000005c7805 */ /* 0x000fe2000001ff00 */
[----:B0-----:R-:W-:Y:S01]  /*0990*/  IMAD R179, R0, R181, RZ ;  /* 0x000000b500b37224 */ /* 0x001fe200078e02ff */
[----:B------:R-:W-:-:S02]  /*09a0*/  CS2R R94, SRZ ;  /* 0x00000000005e7805 */ /* 0x000fc4000001ff00 */
[----:B------:R-:W-:Y:S02]  /*09b0*/  CS2R R88, SRZ ;  /* 0x0000000000587805 */ /* 0x000fe4000001ff00 */
[----:B------:R-:W-:Y:S01]  /*09c0*/  CS2R R90, SRZ ;  /* 0x00000000005a7805 */ /* 0x000fe2000001ff00 */
[----:B------:R-:W-:Y:S01]  /*09d0*/  IMAD.MOV R13, RZ, RZ, -R11 ;  /* 0x000000ffff0d7224 */ /* 0x000fe200078e0a0b */
[----:B------:R-:W-:Y:S02]  /*09e0*/  CS2R R84, SRZ ;  /* 0x0000000000547805 */ /* 0x000fe4000001ff00 */
[----:B------:R-:W-:Y:S02]  /*09f0*/  CS2R R86, SRZ ;  /* 0x0000000000567805 */ /* 0x000fe4000001ff00 */
[----:B------:R-:W-:Y:S01]  /*0a00*/  CS2R R80, SRZ ;  /* 0x0000000000507805 */ /* 0x000fe2000001ff00 */
[----:B------:R-:W-:Y:S01]  /*0a10*/  IMAD R13, R13, R22, RZ ;  /* 0x000000160d0d7224 */ /* 0x000fe200078e02ff */
[----:B------:R-:W-:-:S02]  /*0a20*/  CS2R R82, SRZ ;  /* 0x0000000000527805 */ /* 0x000fc4000001ff00 */
[----:B------:R-:W-:Y:S02]  /*0a30*/  CS2R R78, SRZ ;  /* 0x00000000004e7805 */ /* 0x000fe4000001ff00 */
[C---:B------:R-:W-:Y:S01]  /*0a40*/  LOP3.LUT R171, R12.reuse, 0x10, RZ, 0x3c, !PT ;  /* 0x000000100cab7812 */ /* 0x040fe200078e3cff */
[----:B------:R-:W-:Y:S01]  /*0a50*/  IMAD.HI.U32 R11, R11, R13, R10 ;  /* 0x0000000d0b0b7227 */ /* 0x000fe200078e000a */
[C---:B------:R-:W-:Y:S01]  /*0a60*/  LOP3.LUT R172, R12.reuse, 0x20, RZ, 0x3c, !PT ;  /* 0x000000200cac7812 */ /* 0x040fe200078e3cff */
[----:B------:R-:W-:Y:S01]  /*0a70*/  ULEA UR4, UR4, UR6, 0x4 ;  /* 0x0000000604047291 */ /* 0x000fe2000f8e20ff */
[C---:B------:R-:W-:Y:S01]  /*0a80*/  LOP3.LUT R173, R12.reuse, 0x30, RZ, 0x3c, !PT ;  /* 0x000000300cad7812 */ /* 0x040fe200078e3cff */
[----:B----4-:R-:W-:Y:S01]  /*0a90*/  IMAD.MOV R8, RZ, RZ, -R9 ;  /* 0x000000ffff087224 */ /* 0x010fe200078e0a09 */
[C---:B------:R-:W-:Y:S01]  /*0aa0*/  LOP3.LUT R174, R12.reuse, 0x40, RZ, 0x3c, !PT ;  /* 0x000000400cae7812 */ /* 0x040fe200078e3cff */
[----:B------:R-:W-:Y:S01]  /*0ab0*/  IMAD.HI.U32 R11, R11, R6, RZ ;  /* 0x000000060b0b7227 */ /* 0x000fe200078e00ff */
[----:B------:R-:W-:-:S02]  /*0ac0*/  LOP3.LUT R175, R12, 0x50, RZ, 0x3c, !PT ;  /* 0x000000500caf7812 */ /* 0x000fc400078e3cff */
[----:B------:R-:W-:Y:S01]  /*0ad0*/  LOP3.LUT R176, R12, 0x60, RZ, 0x3c, !PT ;  /* 0x000000600cb07812 */ /* 0x000fe200078e3cff */
[----:B------:R-:W-:Y:S01]  /*0ae0*/  IMAD R5, R8, R7, RZ ;  /* 0x0000000708057224 */ /* 0x000fe200078e02ff */
[----:B------:R-:W-:Y:S01]  /*0af0*/  LOP3.LUT R177, R12, 0x70, RZ, 0x3c, !PT ;  /* 0x000000700cb17812 */ /* 0x000fe200078e3cff */
[----:B------:R-:W-:Y:S02]  /*0b00*/  VIADD R13, R17, 0x3e ;  /* 0x0000003e110d7836 */ /* 0x000fe40000000000 */
[----:B------:R-:W-:Y:S02]  /*0b10*/  IMAD.MOV R11, RZ, RZ, -R11 ;  /* 0x000000ffff0b7224 */ /* 0x000fe400078e0a0b */
[----:B------:R-:W-:Y:S01]  /*0b20*/  IMAD.MOV.U32 R8, RZ, RZ, RZ ;  /* 0x000000ffff087224 */ /* 0x000fe200078e00ff */
[----:B------:R-:W-:Y:S01]  /*0b30*/  IABS R10, R13 ;  /* 0x0000000d000a7213 */ /* 0x000fe20000000000 */
[----:B------:R-:W-:Y:S01]  /*0b40*/  IMAD R11, R22, R11, R6 ;  /* 0x0000000b160b7224 */ /* 0x000fe200078e0206 */
[----:B------:R-:W-:Y:S01]  /*0b50*/  ISETP.GE.AND P1, PT, R13, RZ, PT ;  /* 0x000000ff0d00720c */ /* 0x000fe20003f26270 */
[----:B------:R-:W-:-:S03]  /*0b60*/  IMAD.HI.U32 R8, R9, R5, R8 ;  /* 0x0000000509087227 */ /* 0x000fc600078e0008 */
[----:B------:R-:W-:Y:S01]  /*0b70*/  ISETP.GT.U32.AND P0, PT, R22, R11, PT ;  /* 0x0000000b1600720c */ /* 0x000fe20003f04070 */
[----:B------:R-:W-:Y:S02]  /*0b80*/  VIADD R9, R17, 0x3c ;  /* 0x0000003c11097836 */ /* 0x000fe40000000000 */
[----:B------:R-:W-:-:S03]  /*0b90*/  IMAD.HI.U32 R5, R8, R10, RZ ;  /* 0x0000000a08057227 */ /* 0x000fc600078e00ff */
[----:B------:R-:W-:Y:S01]  /*0ba0*/  IABS R14, R9 ;  /* 0x00000009000e7213 */ /* 0x000fe20000000000 */
[----:B------:R-:W-:Y:S02]  /*0bb0*/  IMAD.MOV R5, RZ, RZ, -R5 ;  /* 0x000000ffff057224 */ /* 0x000fe400078e0a05 */
[----:B------:R-:W-:Y:S02]  /*0bc0*/  VIADD R13, R17, 0x38 ;  /* 0x00000038110d7836 */ /* 0x000fe40000000000 */
[----:B------:R-:W-:Y:S02]  /*0bd0*/  IMAD R10, R7, R5, R10 ;  /* 0x00000005070a7224 */ /* 0x000fe400078e020a */
[----:B------:R-:W-:Y:S01]  /*0be0*/  @!P0 IMAD.IADD R11, R11, 0x1, -R22 ;  /* 0x000000010b0b8824 */ /* 0x000fe200078e0a16 */
[----:B------:R-:W-:Y:S01]  /*0bf0*/  IABS R18, R13 ;  /* 0x0000000d00127213 */ /* 0x000fe20000000000 */
[----:B------:R-:W-:Y:S01]  /*0c00*/  IMAD.HI.U32 R5, R8, R14, RZ ;  /* 0x0000000e08057227 */ /* 0x000fe200078e00ff */
[----:B------:R-:W-:-:S02]  /*0c10*/  ISETP.GT.U32.AND P2, PT, R7, R10, PT ;  /* 0x0000000a0700720c */ /* 0x000fc40003f44070 */
[----:B------:R-:W-:Y:S01]  /*0c20*/  ISETP.GT.U32.AND P5, PT, R22, R11, PT ;  /* 0x0000000b1600720c */ /* 0x000fe20003fa4070 */
[----:B------:R-:W-:Y:S01]  /*0c30*/  IMAD.HI.U32 R6, R8, R16, RZ ;  /* 0x0000001008067227 */ /* 0x000fe200078e00ff */
[----:B------:R-:W-:-:S03]  /*0c40*/  ISETP.GE.AND P0, PT, R9, RZ, PT ;  /* 0x000000ff0900720c */ /* 0x000fc60003f06270 */
[----:B------:R-:W-:Y:S02]  /*0c50*/  IMAD.MOV R5, RZ, RZ, -R5 ;  /* 0x000000ffff057224 */ /* 0x000fe400078e0a05 */
[----:B------:R-:W-:Y:S02]  /*0c60*/  IMAD.MOV R6, RZ, RZ, -R6 ;  /* 0x000000ffff067224 */ /* 0x000fe400078e0a06 */
[----:B------:R-:W-:Y:S02]  /*0c70*/  IMAD R14, R7, R5, R14 ;  /* 0x00000005070e7224 */ /* 0x000fe400078e020e */
[----:B------:R-:W-:Y:S02]  /*0c80*/  @!P2 IMAD.IADD R10, R10, 0x1, -R7 ;  /* 0x000000010a0aa824 */ /* 0x000fe400078e0a07 */
[----:B------:R-:W-:Y:S01]  /*0c90*/  @!P5 IMAD.IADD R11, R11, 0x1, -R22 ;  /* 0x000000010b0bd824 */ /* 0x000fe200078e0a16 */
[----:B------:R-:W-:Y:S01]  /*0ca0*/  ISETP.NE.AND P5, PT, R20, RZ, PT ;  /* 0x000000ff1400720c */ /* 0x000fe20003fa5270 */
[----:B------:R-:W-:Y:S01]  /*0cb0*/  IMAD.HI.U32 R5, R8, R18, RZ ;  /* 0x0000001208057227 */ /* 0x000fe200078e00ff */
[----:B------:R-:W-:-:S02]  /*0cc0*/  ISETP.GT.U32.AND P2, PT, R7, R10, PT ;  /* 0x0000000a0700720c */ /* 0x000fc40003f44070 */
[C---:B------:R-:W-:Y:S01]  /*0cd0*/  ISETP.GT.U32.AND P6, PT, R7.reuse, R14, PT ;  /* 0x0000000e0700720c */ /* 0x040fe20003fc4070 */
[C---:B------:R-:W-:Y:S01]  /*0ce0*/  IMAD R16, R7.reuse, R6, R16 ;  /* 0x0000000607107224 */ /* 0x040fe200078e0210 */
[----:B------:R-:W-:Y:S01]  /*0cf0*/  IABS R22, R19 ;  /* 0x0000001300167213 */ /* 0x000fe20000000000 */
[----:B------:R-:W-:Y:S01]  /*0d00*/  IMAD.MOV.U32 R6, RZ, RZ, R11 ;  /* 0x000000ffff067224 */ /* 0x000fe200078e000b */
[----:B------:R-:W-:Y:S01]  /*0d10*/  IABS R11, R15 ;  /* 0x0000000f000b7213 */ /* 0x000fe20000000000 */
[----:B------:R-:W-:Y:S02]  /*0d20*/  IMAD.MOV R5, RZ, RZ, -R5 ;  /* 0x000000ffff057224 */ /* 0x000fe400078e0a05 */
[----:B------:R-:W-:Y:S01]  /*0d30*/  @!P3 IMAD.MOV R6, RZ, RZ, -R6 ;  /* 0x000000ffff06b224 */ /* 0x000fe200078e0a06 */
[C---:B------:R-:W-:Y:S01]  /*0d40*/  ISETP.GT.U32.AND P3, PT, R7.reuse, R16, PT ;  /* 0x000000100700720c */ /* 0x040fe20003f64070 */
[----:B------:R-:W-:Y:S01]  /*0d50*/  IMAD R18, R7, R5, R18 ;  /* 0x0000000507127224 */ /* 0x000fe200078e0212 */
[----:B------:R-:W-:Y:S01]  /*0d60*/  @!P5 LOP3.LUT R6, RZ, R20, RZ, 0x33, !PT ;  /* 0x00000014ff06d212 */ /* 0x000fe200078e33ff */
[----:B------:R-:W-:-:S02]  /*0d70*/  @!P2 IMAD.IADD R10, R10, 0x1, -R7 ;  /* 0x000000010a0aa824 */ /* 0x000fc400078e0a07 */
[----:B------:R-:W-:Y:S01]  /*0d80*/  IMAD.HI.U32 R5, R8, R11, RZ ;  /* 0x0000000b08057227 */ /* 0x000fe200078e00ff */
[----:B------:R-:W-:-:S03]  /*0d90*/  ISETP.GT.U32.AND P2, PT, R7, R18, PT ;  /* 0x000000120700720c */ /* 0x000fc60003f44070 */
[----:B------:R-:W-:Y:S02]  /*0da0*/  IMAD.MOV R20, RZ, RZ, -R5 ;  /* 0x000000ffff147224 */ /* 0x000fe400078e0a05 */
[--C-:B------:R-:W-:Y:S01]  /*0db0*/  @!P6 IMAD.IADD R14, R14, 0x1, -R7.reuse ;  /* 0x000000010e0ee824 */ /* 0x100fe200078e0a07 */
[----:B------:R-:W-:Y:S01]  /*0dc0*/  ISETP.GE.AND P6, PT, R13, RZ, PT ;  /* 0x000000ff0d00720c */ /* 0x000fe20003fc6270 */
[----:B------:R-:W-:Y:S02]  /*0dd0*/  @!P3 IMAD.IADD R16, R16, 0x1, -R7 ;  /* 0x000000011010b824 */ /* 0x000fe400078e0a07 */
[C---:B------:R-:W-:Y:S01]  /*0de0*/  IMAD R20, R7.reuse, R20, R11 ;  /* 0x0000001407147224 */ /* 0x040fe200078e020b */
[C---:B------:R-:W-:Y:S01]  /*0df0*/  ISETP.GT.U32.AND P5, PT, R7.reuse, R14, PT ;  /* 0x0000000e0700720c */ /* 0x040fe20003fa4070 */
[----:B------:R-:W-:Y:S01]  /*0e00*/  IMAD.HI.U32 R9, R8, R22, RZ ;  /* 0x0000001608097227 */ /* 0x000fe200078e00ff */
[----:B------:R-:W-:-:S03]  /*0e10*/  ISETP.GT.U32.AND P3, PT, R7, R16, PT ;  /* 0x000000100700720c */ /* 0x000fc60003f64070 */
[----:B------:R-:W-:Y:S02]  /*0e20*/  @!P2 IMAD.IADD R18, R18, 0x1, -R7 ;  /* 0x000000011212a824 */ /* 0x000fe400078e0a07 */
[----:B------:R-:W-:Y:S02]  /*0e30*/  IMAD.MOV R9, RZ, RZ, -R9 ;  /* 0x000000ffff097224 */ /* 0x000fe400078e0a09 */
[----:B------:R-:W-:Y:S01]  /*0e40*/  VIADD R5, R17, 0x32 ;  /* 0x0000003211057836 */ /* 0x000fe20000000000 */
[C---:B------:R-:W-:Y:S01]  /*0e50*/  ISETP.GT.U32.AND P2, PT, R7.reuse, R18, PT ;  /* 0x000000120700720c */ /* 0x040fe20003f44070 */
[C---:B------:R-:W-:Y:S02]  /*0e60*/  IMAD R22, R7.reuse, R9, R22 ;  /* 0x0000000907167224 */ /* 0x040fe400078e0216 */
[--C-:B------:R-:W-:Y:S01]  /*0e70*/  @!P5 IMAD.IADD R14, R14, 0x1, -R7.reuse ;  /* 0x000000010e0ed824 */ /* 0x100fe200078e0a07 */
[----:B------:R-:W-:Y:S01]  /*0e80*/  IABS R24, R5 ;  /* 0x0000000500187213 */ /* 0x000fe20000000000 */
[--C-:B------:R-:W-:Y:S01]  /*0e90*/  @!P3 IMAD.IADD R16, R16, 0x1, -R7.reuse ;  /* 0x000000011010b824 */ /* 0x100fe200078e0a07 */
[----:B------:R-:W-:Y:S01]  /*0ea0*/  ISETP.GT.U32.AND P3, PT, R7, R20, PT ;  /* 0x000000140700720c */ /* 0x000fe20003f64070 */
[----:B------:R-:W-:Y:S01]  /*0eb0*/  VIADD R11, R17, 0x2e ;  /* 0x0000002e110b7836 */ /* 0x000fe20000000000 */
[----:B------:R-:W-:Y:S01]  /*0ec0*/  ISETP.GE.AND P5, PT, R19, RZ, PT ;  /* 0x000000ff1300720c */ /* 0x000fe20003fa6270 */
[----:B------:R-:W-:Y:S01]  /*0ed0*/  @!P0 IMAD.MOV R14, RZ, RZ, -R14 ;  /* 0x000000ffff0e8224 */ /* 0x000fe200078e0a0e */
[----:B------:R-:W-:Y:S01]  /*0ee0*/  ISETP.GE.AND P0, PT, R5, RZ, PT ;  /* 0x000000ff0500720c */ /* 0x000fe20003f06270 */
[----:B------:R-:W-:Y:S01]  /*0ef0*/  VIADD R9, R17, 0x30 ;  /* 0x0000003011097836 */ /* 0x000fe20000000000 */
[----:B------:R-:W-:Y:S01]  /*0f00*/  IABS R28, R11 ;  /* 0x0000000b001c7213 */ /* 0x000fe20000000000 */
[----:B------:R-:W-:Y:S01]  /*0f10*/  @!P2 IMAD.IADD R18, R18, 0x1, -R7 ;  /* 0x000000011212a824 */ /* 0x000fe200078e0a07 */
[----:B------:R-:W-:Y:S01]  /*0f20*/  ISETP.GE.AND P2, PT, R11, RZ, PT ;  /* 0x000000ff0b00720c */ /* 0x000fe20003f46270 */
[----:B------:R-:W-:Y:S01]  /*0f30*/  IMAD.HI.U32 R5, R8, R24, RZ ;  /* 0x0000001808057227 */ /* 0x000fe200078e00ff */
[----:B------:R-:W-:-:S03]  /*0f40*/  IABS R26, R9 ;  /* 0x00000009001a7213 */ /* 0x000fc60000000000 */
[----:B------:R-:W-:Y:S01]  /*0f50*/  @!P6 IMAD.MOV R18, RZ, RZ, -R18 ;  /* 0x000000ffff12e224 */ /* 0x000fe200078e0a12 */
[C---:B------:R-:W-:Y:S01]  /*0f60*/  ISETP.GT.U32.AND P6, PT, R7.reuse, R22, PT ;  /* 0x000000160700720c */ /* 0x040fe20003fc4070 */
[----:B------:R-:W-:Y:S02]  /*0f70*/  @!P3 IMAD.IADD R20, R20, 0x1, -R7 ;  /* 0x000000011414b824 */ /* 0x000fe400078e0a07 */
[----:B------:R-:W-:Y:S02]  /*0f80*/  IMAD.MOV R11, RZ, RZ, -R5 ;  /* 0x000000ffff0b7224 */ /* 0x000fe400078e0a05 */
[----:B------:R-:W-:Y:S01]  /*0f90*/  @!P4 IMAD.MOV R16, RZ, RZ, -R16 ;  /* 0x000000ffff10c224 */ /* 0x000fe200078e0a10 */
[C---:B------:R-:W-:Y:S01]  /*0fa0*/  ISETP.GT.U32.AND P3, PT, R7.reuse, R20, PT ;  /* 0x000000140700720c */ /* 0x040fe20003f64070 */
[----:B------:R-:W-:Y:S01]  /*0fb0*/  IMAD R24, R7, R11, R24 ;  /* 0x0000000b07187224 */ /* 0x000fe200078e0218 */
[----:B------:R-:W-:Y:S01]  /*0fc0*/  ISETP.GE.AND P4, PT, R9, RZ, PT ;  /* 0x000000ff0900720c */ /* 0x000fe20003f86270 */
[----:B------:R-:W-:-:S04]  /*0fd0*/  IMAD.HI.U32 R9, R8, R26, RZ ;  /* 0x0000001a08097227 */ /* 0x000fc800078e00ff */
[--C-:B------:R-:W-:Y:S02]  /*0fe0*/  @!P6 IMAD.IADD R22, R22, 0x1, -R7.reuse ;  /* 0x000000011616e824 */ /* 0x100fe400078e0a07 */
[----:B------:R-:W-:Y:S01]  /*0ff0*/  @!P1 IMAD.MOV R10, RZ, RZ, -R10 ;  /* 0x000000ffff0a9224 */ /* 0x000fe200078e0a0a */
[----:B------:R-:W-:Y:S01]  /*1000*/  ISETP.GE.AND P1, PT, R15, RZ, PT ;  /* 0x000000ff0f00720c */ /* 0x000fe20003f26270 */
[----:B------:R-:W-:Y:S01]  /*1010*/  VIADD R15, R17, 0x2a ;  /* 0x0000002a110f7836 */ /* 0x000fe20000000000 */
[C---:B------:R-:W-:Y:S01]  /*1020*/  ISETP.GT.U32.AND P6, PT, R7.reuse, R22, PT ;  /* 0x000000160700720c */ /* 0x040fe20003fc4070 */
[----:B------:R-:W-:Y:S01]  /*1030*/  @!P3 IMAD.IADD R20, R20, 0x1, -R7 ;  /* 0x000000011414b824 */ /* 0x000fe200078e0a07 */
[----:B------:R-:W-:Y:S01]  /*1040*/  ISETP.GT.U32.AND P3, PT, R7, R24, PT ;  /* 0x000000180700720c */ /* 0x000fe20003f64070 */
[----:B------:R-:W-:Y:S01]  /*1050*/  IMAD.MOV R9, RZ, RZ, -R9 ;  /* 0x000000ffff097224 */ /* 0x000fe200078e0a09 */
[----:B------:R-:W-:Y:S01]  /*1060*/  IABS R32, R15 ;  /* 0x0000000f00207213 */ /* 0x000fe20000000000 */
[----:B------:R-:W-:-:S02]  /*1070*/  VIADD R13, R17, 0x2c ;  /* 0x0000002c110d7836 */ /* 0x000fc40000000000 */
[----:B------:R-:W-:Y:S02]  /*1080*/  IMAD R26, R7, R9, R26 ;  /* 0x00000009071a7224 */ /* 0x000fe400078e021a */
[----:B------:R-:W-:Y:S01]  /*1090*/  IMAD.HI.U32 R5, R8, R28, RZ ;  /* 0x0000001c08057227 */ /* 0x000fe200078e00ff */
[----:B------:R-:W-:-:S03]  /*10a0*/  IABS R30, R13 ;  /* 0x0000000d001e7213 */ /* 0x000fc60000000000 */
[----:B------:R-:W-:Y:S01]  /*10b0*/  @!P6 IMAD.IADD R22, R22, 0x1, -R7 ;  /* 0x000000011616e824 */ /* 0x000fe200078e0a07 */
[----:B------:R-:W-:Y:S01]  /*10c0*/  ISETP.GT.U32.AND P6, PT, R7, R26, PT ;  /* 0x0000001a0700720c */ /* 0x000fe20003fc4070 */
[----:B------:R-:W-:-:S04]  /*10d0*/  IMAD.HI.U32 R9, R8, R32, RZ ;  /* 0x0000002008097227 */ /* 0x000fc800078e00ff */
[----:B------:R-:W-:Y:S02]  /*10e0*/  @!P3 IMAD.IADD R24, R24, 0x1, -R7 ;  /* 0x000000011818b824 */ /* 0x000fe400078e0a07 */
[----:B------:R-:W-:Y:S02]  /*10f0*/  IMAD.MOV R5, RZ, RZ, -R5 ;  /* 0x000000ffff057224 */ /* 0x000fe400078e0a05 */
[----:B------:R-:W-:Y:S01]  /*1100*/  IMAD.MOV R9, RZ, RZ, -R9 ;  /* 0x000000ffff097224 */ /* 0x000fe200078e0a09 */
[C---:B------:R-:W-:Y:S01]  /*1110*/  ISETP.GT.U32.AND P3, PT, R7.reuse, R24, PT ;  /* 0x000000180700720c */ /* 0x040fe20003f64070 */
[----:B------:R-:W-:Y:S02]  /*1120*/  IMAD R28, R7, R5, R28 ;  /* 0x00000005071c7224 */ /* 0x000fe400078e021c */
[----:B------:R-:W-:-:S04]  /*1130*/  IMAD.HI.U32 R5, R8, R30, RZ ;  /* 0x0000001e08057227 */ /* 0x000fc800078e00ff */
[C---:B------:R-:W-:Y:S02]  /*1140*/  IMAD R32, R7.reuse, R9, R32 ;  /* 0x0000000907207224 */ /* 0x040fe400078e0220 */
[----:B------:R-:W-:Y:S02]  /*1150*/  IMAD.MOV R5, RZ, RZ, -R5 ;  /* 0x000000ffff057224 */ /* 0x000fe400078e0a05 */
[----:B------:R-:W-:Y:S01]  /*1160*/  @!P6 IMAD.IADD R26, R26, 0x1, -R7 ;  /* 0x000000011a1ae824 */ /* 0x000fe200078e0a07 */
[----:B------:R-:W-:Y:S01]  /*1170*/  ISETP.GT.U32.AND P6, PT, R7, R32, PT ;  /* 0x000000200700720c */ /* 0x000fe20003fc4070 */
[----:B------:R-:W-:Y:S02]  /*1180*/  VIADD R11, R17, 0x28 ;  /* 0x00000028110b7836 */ /* 0x000fe40000000000 */
[----:B------:R-:W-:Y:S01]  /*1190*/  @!P1 IMAD.MOV R20, RZ, RZ, -R20 ;  /* 0x000000ffff149224 */ /* 0x000fe200078e0a14 */
[C---:B------:R-:W-:Y:S01]  /*11a0*/  ISETP.GT.U32.AND P1, PT, R7.reuse, R28, PT ;  /* 0x0000001c0700720c */ /* 0x040fe20003f24070 */
[----:B------:R-:W-:Y:S01]  /*11b0*/  IMAD R30, R7, R5, R30 ;  /* 0x00000005071e7224 */ /* 0x000fe200078e021e */
[----:B------:R-:W-:Y:S01]  /*11c0*/  IABS R34, R11 ;  /* 0x0000000b00227213 */ /* 0x000fe20000000000 */
[----:B------:R-:W-:-:S02]  /*11d0*/  VIADD R19, R17, 0x26 ;  /* 0x0000002611137836 */ /* 0x000fc40000000000 */
[----:B------:R-:W-:Y:S01]  /*11e0*/  @!P5 IMAD.MOV R22, RZ, RZ, -R22 ;  /* 0x000000ffff16d224 */ /* 0x000fe200078e0a16 */
[----:B------:R-:W-:Y:S01]  /*11f0*/  ISETP.GT.U32.AND P5, PT, R7, R30, PT ;  /* 0x0000001e0700720c */ /* 0x000fe20003fa4070 */
[----:B------:R-:W-:Y:S01]  /*1200*/  @!P3 IMAD.IADD R24, R24, 0x1, -R7 ;  /* 0x000000011818b824 */ /* 0x000fe200078e0a07 */
[----:B------:R-:W-:Y:S01]  /*1210*/  ISETP.GE.AND P3, PT, R13, RZ, PT ;  /* 0x000000ff0d00720c */ /* 0x000fe20003f66270 */
[----:B------:R-:W-:Y:S01]  /*1220*/  VIADD R13, R17, 0x24 ;  /* 0x00000024110d7836 */ /* 0x000fe20000000000 */
[----:B------:R-:W-:Y:S01]  /*1230*/  IABS R36, R19 ;  /* 0x0000001300247213 */ /* 0x000fe20000000000 */
[----:B------:R-:W-:-:S03]  /*1240*/  IMAD.HI.U32 R5, R8, R34, RZ ;  /* 0x0000002208057227 */ /* 0x000fc600078e00ff */
[----:B------:R-:W-:Y:S01]  /*1250*/  IABS R38, R13 ;  /* 0x0000000d00267213 */ /* 0x000fe20000000000 */
[----:B------:R-:W-:Y:S02]  /*1260*/  @!P6 IMAD.IADD R32, R32, 0x1, -R7 ;  /* 0x000000012020e824 */ /* 0x000fe400078e0a07 */
[----:B------:R-:W-:-:S03]  /*1270*/  IMAD.HI.U32 R9, R8, R36, RZ ;  /* 0x0000002408097227 */ /* 0x000fc600078e00ff */
[C---:B------:R-:W-:Y:S01]  /*1280*/  ISETP.GT.U32.AND P6, PT, R7.reuse, R32, PT ;  /* 0x000000200700720c */ /* 0x040fe20003fc4070 */
[----:B------:R-:W-:Y:S02]  /*1290*/  IMAD.MOV R5, RZ, RZ, -R5 ;  /* 0x000000ffff057224 */ /* 0x000fe400078e0a05 */
[----:B------:R-:W-:Y:S01]  /*12a0*/  @!P1 IMAD.IADD R28, R28, 0x1, -R7 ;  /* 0x000000011c1c9824 */ /* 0x000fe200078e0a07 */
[C---:B------:R-:W-:Y:S01]  /*12b0*/  ISETP.GT.U32.AND P1, PT, R7.reuse, R26, PT ;  /* 0x0000001a0700720c */ /* 0x040fe20003f24070 */
[----:B------:R-:W-:Y:S02]  /*12c0*/  IMAD.MOV R9, RZ, RZ, -R9 ;  /* 0x000000ffff097224 */ /* 0x000fe400078e0a09 */
[----:B------:R-:W-:Y:S02]  /*12d0*/  IMAD R34, R7, R5, R34 ;  /* 0x0000000507227224 */ /* 0x000fe400078e0222 */
[----:B------:R-:W-:-:S04]  /*12e0*/  IMAD.HI.U32 R5, R8, R38, RZ ;  /* 0x0000002608057227 */ /* 0x000fc800078e00ff */
[----:B------:R-:W-:Y:S01]  /*12f0*/  @!P5 IMAD.IADD R30, R30, 0x1, -R7 ;  /* 0x000000011e1ed824 */ /* 0x000fe200078e0a07 */
[C---:B------:R-:W-:Y:S01]  /*1300*/  ISETP.GT.U32.AND P5, PT, R7.reuse, R28, PT ;  /* 0x0000001c0700720c */ /* 0x040fe20003fa4070 */
[C---:B------:R-:W-:Y:S02]  /*1310*/  IMAD R36, R7.reuse, R9, R36 ;  /* 0x0000000907247224 */ /* 0x040fe400078e0224 */
[----:B------:R-:W-:Y:S02]  /*1320*/  IMAD.MOV R9, RZ, RZ, -R5 ;  /* 0x000000ffff097224 */ /* 0x000fe400078e0a05 */
[----:B------:R-:W-:Y:S01]  /*1330*/  @!P0 IMAD.MOV R24, RZ, RZ, -R24 ;  /* 0x000000ffff188224 */ /* 0x000fe200078e0a18 */
[C---:B------:R-:W-:Y:S01]  /*1340*/  ISETP.GT.U32.AND P0, PT, R7.reuse, R30, PT ;  /* 0x0000001e0700720c */ /* 0x040fe20003f04070 */
[C---:B------:R-:W-:Y:S02]  /*1350*/  IMAD R38, R7.reuse, R9, R38 ;  /* 0x0000000907267224 */ /* 0x040fe400078e0226 */
[--C-:B------:R-:W-:Y:S01]  /*1360*/  @!P1 IMAD.IADD R26, R26, 0x1, -R7.reuse ;  /* 0x000000011a1a9824 */ /* 0x100fe200078e0a07 */
[C---:B------:R-:W-:Y:S01]  /*1370*/  ISETP.GT.U32.AND P1, PT, R7.reuse, R34, PT ;  /* 0x000000220700720c */ /* 0x040fe20003f24070 */
[--C-:B------:R-:W-:Y:S01]  /*1380*/  @!P6 IMAD.IADD R32, R32, 0x1, -R7.reuse ;  /* 0x000000012020e824 */ /* 0x100fe200078e0a07 */
[C---:B------:R-:W-:Y:S01]  /*1390*/  ISETP.GT.U32.AND P6, PT, R7.reuse, R38, PT ;  /* 0x000000260700720c */ /* 0x040fe20003fc4070 */
[----:B------:R-:W-:Y:S01]  /*13a0*/  @!P5 IMAD.IADD R28, R28, 0x1, -R7 ;  /* 0x000000011c1cd824 */ /* 0x000fe200078e0a07 */
[----:B------:R-:W-:Y:S01]  /*13b0*/  ISETP.GT.U32.AND P5, PT, R7, R36, PT ;  /* 0x000000240700720c */ /* 0x000fe20003fa4070 */
[----:B------:R-:W-:-:S04]  /*13c0*/  IMAD.HI.U32 R5, R8, R40, RZ ;  /* 0x0000002808057227 */ /* 0x000fc800078e00ff */
[--C-:B------:R-:W-:Y:S01]  /*13d0*/  @!P0 IMAD.IADD R30, R30, 0x1, -R7.reuse ;  /* 0x000000011e1e8824 */ /* 0x100fe200078e0a07 */
[----:B------:R-:W-:Y:S01]  /*13e0*/  ISETP.GE.AND P0, PT, R15, RZ, PT ;  /* 0x000000ff0f00720c */ /* 0x000fe20003f06270 */
[----:B------:R-:W-:Y:S02]  /*13f0*/  @!P2 IMAD.MOV R28, RZ, RZ, -R28 ;  /* 0x000000ffff1ca224 */ /* 0x000fe400078e0a1c */
[--C-:B------:R-:W-:Y:S01]  /*1400*/  @!P1 IMAD.IADD R34, R34, 0x1, -R7.reuse ;  /* 0x0000000122229824 */ /* 0x100fe200078e0a07 */
[----:B------:R-:W-:Y:S01]  /*1410*/  ISETP.GE.AND P1, PT, R11, RZ, PT ;  /* 0x000000ff0b00720c */ /* 0x000fe20003f26270 */
[----:B------:R-:W-:Y:S02]  /*1420*/  VIADD R11, R17, 0x1e ;  /* 0x0000001e110b7836 */ /* 0x000fe40000000000 */
[----:B------:R-:W-:Y:S01]  /*1430*/  @!P6 IMAD.IADD R38, R38, 0x1, -R7 ;  /* 0x000000012626e824 */ /* 0x000fe200078e0a07 */
[C---:B------:R-:W-:Y:S01]  /*1440*/  ISETP.GT.U32.AND P6, PT, R7.reuse, R34, PT ;  /* 0x000000220700720c */ /* 0x040fe20003fc4070 */
[----:B------:R-:W-:Y:S01]  /*1450*/  IMAD.MOV R5, RZ, RZ, -R5 ;  /* 0x000000ffff057224 */ /* 0x000fe200078e0a05 */
[----:B------:R-:W-:Y:S01]  /*1460*/  IABS R44, R11 ;  /* 0x0000000b002c7213 */ /* 0x000fe20000000000 */
[----:B------:R-:W-:Y:S01]  /*1470*/  IMAD.HI.U32 R9, R8, R42, RZ ;  /* 0x0000002a08097227 */ /* 0x000fe200078e00ff */
[----:B------:R-:W-:-:S03]  /*1480*/  ISETP.GT.U32.AND P2, PT, R7, R38, PT ;  /* 0x000000260700720c */ /* 0x000fc60003f44070 */
[----:B------:R-:W-:Y:S01]  /*1490*/  @!P0 IMAD.MOV R32, RZ, RZ, -R32 ;  /* 0x000000ffff208224 */ /* 0x000fe200078e0a20 */
[----:B------:R-:W-:Y:S01]  /*14a0*/  ISETP.GE.AND P0, PT, R13, RZ, PT ;  /* 0x000000ff0d00720c */ /* 0x000fe20003f06270 */
[----:B------:R-:W-:Y:S02]  /*14b0*/  IMAD R40, R7, R5, R40 ;  /* 0x0000000507287224 */ /* 0x000fe400078e0228 */
[----:B------:R-:W-:-:S04]  /*14c0*/  IMAD.HI.U32 R5, R8, R44, RZ ;  /* 0x0000002c08057227 */ /* 0x000fc800078e00ff */
[----:B------:R-:W-:Y:S02]  /*14d0*/  IMAD.MOV R5, RZ, RZ, -R5 ;  /* 0x000000ffff057224 */ /* 0x000fe400078e0a05 */
[----:B------:R-:W-:Y:S01]  /*14e0*/  @!P2 IMAD.IADD R38, R38, 0x1, -R7 ;  /* 0x000000012626a824 */ /* 0x000fe200078e0a07 */
[----:B------:R-:W-:Y:S01]  /*14f0*/  ISETP.GE.AND P2, PT, R25, RZ, PT ;  /* 0x000000ff1900720c */ /* 0x000fe20003f46270 */
[C---:B------:R-:W-:Y:S02]  /*1500*/  IMAD R44, R7.reuse, R5, R44 ;  /* 0x00000005072c7224 */ /* 0x040fe400078e022c */
[----:B------:R-:W-:Y:S02]  /*1510*/  @!P0 IMAD.MOV R38, RZ, RZ, -R38 ;  /* 0x000000ffff268224 */ /* 0x000fe400078e0a26 */
[----:B------:R-:W-:Y:S01]  /*1520*/  IMAD.MOV R9, RZ, RZ, -R9 ;  /* 0x000000ffff097224 */ /* 0x000fe200078e0a09 */
[----:B------:R-:W-:Y:S01]  /*1530*/  ISETP.GT.U32.AND P0, PT, R7, R44, PT ;  /* 0x0000002c0700720c */ /* 0x000fe20003f04070 */
[----:B------:R-:W-:-:S02]  /*1540*/  VIADD R15, R17, 0x1c ;  /* 0x0000001c110f7836 */ /* 0x000fc40000000000 */
[----:B------:R-:W-:Y:S01]  /*1550*/  @!P3 IMAD.MOV R30, RZ, RZ, -R30 ;  /* 0x000000ffff1eb224 */ /* 0x000fe200078e0a1e */
[C---:B------:R-:W-:Y:S01]  /*1560*/  ISETP.GT.U32.AND P3, PT, R7.reuse, R40, PT ;  /* 0x000000280700720c */ /* 0x040fe20003f64070 */
[--C-:B------:R-:W-:Y:S01]  /*1570*/  @!P5 IMAD.IADD R36, R36, 0x1, -R7.reuse ;  /* 0x000000012424d824 */ /* 0x100fe200078e0a07 */
[----:B------:R-:W-:Y:S01]  /*1580*/  IABS R46, R15 ;  /* 0x0000000f002e7213 */ /* 0x000fe20000000000 */
[----:B------:R-:W-:Y:S01]  /*1590*/  IMAD R42, R7, R9, R42 ;  /* 0x00000009072a7224 */ /* 0x000fe200078e022a */
[----:B------:R-:W-:Y:S01]  /*15a0*/  ISETP.GE.AND P5, PT, R19, RZ, PT ;  /* 0x000000ff1300720c */ /* 0x000fe20003fa6270 */
[----:B------:R-:W-:Y:S01]  /*15b0*/  @!P4 IMAD.MOV R26, RZ, RZ, -R26 ;  /* 0x000000ffff1ac224 */ /* 0x000fe200078e0a1a */
[C---:B------:R-:W-:Y:S01]  /*15c0*/  ISETP.GT.U32.AND P4, PT, R7.reuse, R36, PT ;  /* 0x000000240700720c */ /* 0x040fe20003f84070 */
[--C-:B------:R-:W-:Y:S01]  /*15d0*/  @!P6 IMAD.IADD R34, R34, 0x1, -R7.reuse ;  /* 0x000000012222e824 */ /* 0x100fe200078e0a07 */
[----:B------:R-:W-:Y:S01]  /*15e0*/  ISETP.GT.U32.AND P6, PT, R7, R42, PT ;  /* 0x0000002a0700720c */ /* 0x000fe20003fc4070 */
[----:B------:R-:W-:-:S02]  /*15f0*/  @!P0 IMAD.IADD R44, R44, 0x1, -R7 ;  /* 0x000000012c2c8824 */ /* 0x000fc400078e0a07 */
[----:B------:R-:W-:-:S03]  /*1600*/  IMAD.HI.U32 R9, R8, R46, RZ ;  /* 0x0000002e08097227 */ /* 0x000fc600078e00ff */
[----:B------:R-:W-:Y:S01]  /*1610*/  ISETP.GT.U32.AND P0, PT, R7, R44, PT ;  /* 0x0000002c0700720c */ /* 0x000fe20003f04070 */
[----:B------:R-:W-:Y:S01]  /*1620*/  @!P3 IMAD.IADD R40, R40, 0x1, -R7 ;  /* 0x000000012828b824 */ /* 0x000fe200078e0a07 */
[----:B------:R-:W-:Y:S01]  /*1630*/  ISETP.GE.AND P3, PT, R11, RZ, PT ;  /* 0x000000ff0b00720c */ /* 0x000fe20003f66270 */
[----:B------:R-:W-:Y:S02]  /*1640*/  IMAD.MOV R9, RZ, RZ, -R9 ;  /* 0x000000ffff097224 */ /* 0x000fe400078e0a09 */
[----:B------:R-:W-:Y:S01]  /*1650*/  @!P1 IMAD.MOV R34, RZ, RZ, -R34 ;  /* 0x000000ffff229224 */ /* 0x000fe200078e0a22 */
[C---:B------:R-:W-:Y:S01]  /*1660*/  ISETP.GT.U32.AND P1, PT, R7.reuse, R40, PT ;  /* 0x000000280700720c */ /* 0x040fe20003f24070 */
[----:B------:R-:W-:Y:S02]  /*1670*/  IMAD R46, R7, R9, R46 ;  /* 0x00000009072e7224 */ /* 0x000fe400078e022e */
[--C-:B------:R-:W-:Y:S01]  /*1680*/  @!P4 IMAD.IADD R36, R36, 0x1, -R7.reuse ;  /* 0x000000012424c824 */ /* 0x100fe200078e0a07 */
[----:B------:R-:W-:Y:S01]  /*1690*/  ISETP.GE.AND P4, PT, R23, RZ, PT ;  /* 0x000000ff1700720c */ /* 0x000fe20003f86270 */
[--C-:B------:R-:W-:Y:S01]  /*16a0*/  @!P6 IMAD.IADD R42, R42, 0x1, -R7.reuse ;  /* 0x000000012a2ae824 */ /* 0x100fe200078e0a07 */
[----:B------:R-:W-:Y:S01]  /*16b0*/  ISETP.GE.AND P6, PT, R15, RZ, PT ;  /* 0x000000ff0f00720c */ /* 0x000fe20003fc6270 */
[----:B------:R-:W-:Y:S01]  /*16c0*/  @!P0 IMAD.IADD R44, R44, 0x1, -R7 ;  /* 0x000000012c2c8824 */ /* 0x000fe200078e0a07 */
[----:B------:R-:W-:Y:S01]  /*16d0*/  ISETP.GT.U32.AND P0, PT, R7, R46, PT ;  /* 0x0000002e0700720c */ /* 0x000fe20003f04070 */
[----:B------:R-:W-:-:S02]  /*16e0*/  VIADD R5, R17, 0x1a ;  /* 0x0000001a11057836 */ /* 0x000fc40000000000 */
[----:B------:R-:W-:Y:S01]  /*16f0*/  @!P5 IMAD.MOV R36, RZ, RZ, -R36 ;  /* 0x000000ffff24d224 */ /* 0x000fe200078e0a24 */
[----:B------:R-:W-:Y:S01]  /*1700*/  ISETP.GT.U32.AND P5, PT, R7, R42, PT ;  /* 0x0000002a0700720c */ /* 0x000fe20003fa4070 */
[----:B------:R-:W-:Y:S01]  /*1710*/  VIADD R9, R17, 0x18 ;  /* 0x0000001811097836 */ /* 0x000fe20000000000 */
[----:B------:R-:W-:Y:S01]  /*1720*/  IABS R48, R5 ;  /* 0x0000000500307213 */ /* 0x000fe20000000000 */
[----:B------:R-:W-:Y:S01]  /*1730*/  @!P1 IMAD.IADD R40, R40, 0x1, -R7 ;  /* 0x0000000128289824 */ /* 0x000fe200078e0a07 */
[----:B------:R-:W-:Y:S01]  /*1740*/  ISETP.GE.AND P1, PT, R5, RZ, PT ;  /* 0x000000ff0500720c */ /* 0x000fe20003f26270 */
[----:B------:R-:W-:Y:S01]  /*1750*/  VIADD R11, R17, 0x16 ;  /* 0x00000016110b7836 */ /* 0x000fe20000000000 */
[----:B------:R-:W-:Y:S01]  /*1760*/  IABS R50, R9 ;  /* 0x0000000900327213 */ /* 0x000fe20000000000 */
[----:B------:R-:W-:-:S03]  /*1770*/  IMAD.HI.U32 R5, R8, R48, RZ ;  /* 0x0000003008057227 */ /* 0x000fc600078e00ff */
[----:B------:R-:W-:Y:S01]  /*1780*/  IABS R52, R11 ;  /* 0x0000000b00347213 */ /* 0x000fe20000000000 */
[----:B------:R-:W-:Y:S02]  /*1790*/  @!P0 IMAD.IADD R46, R46, 0x1, -R7 ;  /* 0x000000012e2e8824 */ /* 0x000fe400078e0a07 */
[----:B------:R-:W-:Y:S02]  /*17a0*/  IMAD.MOV R5, RZ, RZ, -R5 ;  /* 0x000000ffff057224 */ /* 0x000fe400078e0a05 */
[----:B------:R-:W-:Y:S01]  /*17b0*/  @!P5 IMAD.IADD R42, R42, 0x1, -R7 ;  /* 0x000000012a2ad824 */ /* 0x000fe200078e0a07 */
[----:B------:R-:W-:Y:S01]  /*17c0*/  ISETP.GE.AND P5, PT, R9, RZ, PT ;  /* 0x000000ff0900720c */ /* 0x000fe20003fa6270 */
[----:B------:R-:W-:Y:S01]  /*17d0*/  IMAD.HI.U32 R9, R8, R50, RZ ;  /* 0x0000003208097227 */ /* 0x000fe200078e00ff */
[----:B------:R-:W-:-:S03]  /*17e0*/  ISETP.GT.U32.AND P0, PT, R7, R46, PT ;  /* 0x0000002e0700720c */ /* 0x000fc60003f04070 */
[----:B------:R-:W-:Y:S02]  /*17f0*/  IMAD R48, R7, R5, R48 ;  /* 0x0000000507307224 */ /* 0x000fe400078e0230 */
[----:B------:R-:W-:Y:S02]  /*1800*/  VIADD R19, R17, 0x12 ;  /* 0x0000001211137836 */ /* 0x000fe40000000000 */
[----:B------:R-:W-:Y:S01]  /*1810*/  @!P4 IMAD.MOV R40, RZ, RZ, -R40 ;  /* 0x000000ffff28c224 */ /* 0x000fe200078e0a28 */
[----:B------:R-:W-:Y:S01]  /*1820*/  ISETP.GE.AND P4, PT, R11, RZ, PT ;  /* 0x000000ff0b00720c */ /* 0x000fe20003f86270 */
[----:B------:R-:W-:Y:S01]  /*1830*/  IMAD.MOV R9, RZ, RZ, -R9 ;  /* 0x000000ffff097224 */ /* 0x000fe200078e0a09 */
[----:B------:R-:W-:Y:S01]  /*1840*/  IABS R56, R19 ;  /* 0x0000001300387213 */ /* 0x000fe20000000000 */
[----:B------:R-:W-:Y:S01]  /*1850*/  @!P3 IMAD.MOV R44, RZ, RZ, -R44 ;  /* 0x000000ffff2cb224 */ /* 0x000fe200078e0a2c */
[----:B------:R-:W-:Y:S01]  /*1860*/  ISETP.GT.U32.AND P3, PT, R7, R48, PT ;  /* 0x000000300700720c */ /* 0x000fe20003f64070 */
[----:B------:R-:W-:-:S04]  /*1870*/  IMAD.HI.U32 R11, R8, R52, RZ ;  /* 0x00000034080b7227 */ /* 0x000fc800078e00ff */
[C---:B------:R-:W-:Y:S02]  /*1880*/  IMAD R50, R7.reuse, R9, R50 ;  /* 0x0000000907327224 */ /* 0x040fe400078e0232 */
[----:B------:R-:W-:Y:S02]  /*1890*/  IMAD.MOV R11, RZ, RZ, -R11 ;  /* 0x000000ffff0b7224 */ /* 0x000fe400078e0a0b */
[----:B------:R-:W-:Y:S01]  /*18a0*/  @!P0 IMAD.IADD R46, R46, 0x1, -R7 ;  /* 0x000000012e2e8824 */ /* 0x000fe200078e0a07 */
[----:B------:R-:W-:Y:S01]  /*18b0*/  ISETP.GT.U32.AND P0, PT, R7, R50, PT ;  /* 0x000000320700720c */ /* 0x000fe20003f04070 */
[----:B------:R-:W-:-:S04]  /*18c0*/  IMAD.HI.U32 R15, R8, R56, RZ ;  /* 0x00000038080f7227 */ /* 0x000fc800078e00ff */
[----:B------:R-:W-:Y:S02]  /*18d0*/  IMAD R52, R7, R11, R52 ;  /* 0x0000000b07347224 */ /* 0x000fe400078e0234 */
[----:B------:R-:W-:Y:S02]  /*18e0*/  VIADD R13, R17, 0x14 ;  /* 0x00000014110d7836 */ /* 0x000fe40000000000 */
[----:B------:R-:W-:Y:S02]  /*18f0*/  IMAD.MOV R15, RZ, RZ, -R15 ;  /* 0x000000ffff0f7224 */ /* 0x000fe400078e0a0f */
[----:B------:R-:W-:Y:S01]  /*1900*/  @!P3 IMAD.IADD R48, R48, 0x1, -R7 ;  /* 0x000000013030b824 */ /* 0x000fe200078e0a07 */
[C---:B------:R-:W-:Y:S01]  /*1910*/  ISETP.GT.U32.AND P3, PT, R7.reuse, R52, PT ;  /* 0x000000340700720c */ /* 0x040fe20003f64070 */
[----:B------:R-:W-:Y:S01]  /*1920*/  IMAD R56, R7, R15, R56 ;  /* 0x0000000f07387224 */ /* 0x000fe200078e0238 */
[----:B------:R-:W-:Y:S01]  /*1930*/  IABS R54, R13 ;  /* 0x0000000d00367213 */ /* 0x000fe20000000000 */
[----:B------:R-:W-:-:S02]  /*1940*/  VIADD R15, R17, 0x10 ;  /* 0x00000010110f7836 */ /* 0x000fc40000000000 */
[----:B------:R-:W-:Y:S01]  /*1950*/  @!P2 IMAD.MOV R42, RZ, RZ, -R42 ;  /* 0x000000ffff2aa224 */ /* 0x000fe200078e0a2a */
[----:B------:R-:W-:Y:S01]  /*1960*/  ISETP.GE.AND P2, PT, R13, RZ, PT ;  /* 0x000000ff0d00720c */ /* 0x000fe20003f46270 */
[----:B------:R-:W-:Y:S01]  /*1970*/  @!P0 IMAD.IADD R50, R50, 0x1, -R7 ;  /* 0x0000000132328824 */ /* 0x000fe200078e0a07 */
[----:B------:R-:W-:Y:S01]  /*1980*/  ISETP.GT.U32.AND P0, PT, R7, R48, PT ;  /* 0x000000300700720c */ /* 0x000fe20003f04070 */
[----:B------:R-:W-:Y:S01]  /*1990*/  IMAD.HI.U32 R13, R8, R54, RZ ;  /* 0x00000036080d7227 */ /* 0x000fe200078e00ff */
[----:B------:R-:W-:-:S03]  /*19a0*/  IABS R58, R15 ;  /* 0x0000000f003a7213 */ /* 0x000fc60000000000 */
[C---:B------:R-:W-:Y:S02]  /*19b0*/  VIADD R23, R17.reuse, 0xe ;  /* 0x0000000e11177836 */ /* 0x040fe40000000000 */
[----:B------:R-:W-:Y:S02]  /*19c0*/  IMAD.MOV R13, RZ, RZ, -R13 ;  /* 0x000000ffff0d7224 */ /* 0x000fe400078e0a0d */
[----:B------:R-:W-:Y:S01]  /*19d0*/  VIADD R25, R17, 0xc ;  /* 0x0000000c11197836 */ /* 0x000fe20000000000 */
[----:B------:R-:W-:Y:S01]  /*19e0*/  IABS R60, R23 ;  /* 0x00000017003c7213 */ /* 0x000fe20000000000 */
[----:B------:R-:W-:Y:S02]  /*19f0*/  @!P3 IMAD.IADD R52, R52, 0x1, -R7 ;  /* 0x000000013434b824 */ /* 0x000fe400078e0a07 */
[----:B------:R-:W-:Y:S01]  /*1a00*/  IMAD.HI.U32 R5, R8, R58, RZ ;  /* 0x0000003a08057227 */ /* 0x000fe200078e00ff */
[----:B------:R-:W-:Y:S02]  /*1a10*/  IABS R62, R25 ;  /* 0x00000019003e7213 */ /* 0x000fe40000000000 */
[C---:B------:R-:W-:Y:S01]  /*1a20*/  ISETP.GT.U32.AND P3, PT, R7.reuse, R52, PT ;  /* 0x000000340700720c */ /* 0x040fe20003f64070 */
[C---:B------:R-:W-:Y:S01]  /*1a30*/  IMAD R54, R7.reuse, R13, R54 ;  /* 0x0000000d07367224 */ /* 0x040fe200078e0236 */
[----:B------:R-:W-:Y:S01]  /*1a40*/  IABS R13, R35 ;  /* 0x00000023000d7213 */ /* 0x000fe20000000000 */
[----:B------:R-:W-:Y:S01]  /*1a50*/  @!P6 IMAD.MOV R46, RZ, RZ, -R46 ;  /* 0x000000ffff2ee224 */ /* 0x000fe200078e0a2e */
[----:B------:R-:W-:Y:S01]  /*1a60*/  ISETP.GT.U32.AND P6, PT, R7, R50, PT ;  /* 0x000000320700720c */ /* 0x000fe20003fc4070 */
[----:B------:R-:W-:-:S02]  /*1a70*/  IMAD.MOV R5, RZ, RZ, -R5 ;  /* 0x000000ffff057224 */ /* 0x000fc400078e0a05 */
[----:B------:R-:W-:-:S04]  /*1a80*/  IMAD.HI.U32 R9, R8, R60, RZ ;  /* 0x0000003c08097227 */ /* 0x000fc800078e00ff */
[----:B------:R-:W-:Y:S01]  /*1a90*/  @!P0 IMAD.IADD R48, R48, 0x1, -R7 ;  /* 0x0000000130308824 */ /* 0x000fe200078e0a07 */
[C---:B------:R-:W-:Y:S01]  /*1aa0*/  ISETP.GT.U32.AND P0, PT, R7.reuse, R54, PT ;  /* 0x000000360700720c */ /* 0x040fe20003f04070 */
[----:B------:R-:W-:Y:S02]  /*1ab0*/  IMAD R58, R7, R5, R58 ;  /* 0x00000005073a7224 */ /* 0x000fe400078e023a */
[----:B------:R-:W-:Y:S02]  /*1ac0*/  IMAD.MOV R9, RZ, RZ, -R9 ;  /* 0x000000ffff097224 */ /* 0x000fe400078e0a09 */
[----:B------:R-:W-:-:S04]  /*1ad0*/  IMAD.HI.U32 R5, R8, R62, RZ ;  /* 0x0000003e08057227 */ /* 0x000fc800078e00ff */
        /* <DEDUP_REMOVED lines=12> */
[----:B------:R-:W-:Y:S02]  /*1ba0*/  IMAD.MOV R11, RZ, RZ, -R11 ;  /* 0x000000ffff0b7224 */ /* 0x000fe400078e0a0b */
[----:B------:R-:W-:-:S04]  /*1bb0*/  IMAD.HI.U32 R5, R8, R68, RZ ;  /* 0x0000004408057227 */ /* 0x000fc800078e00ff */
[----:B------:R-:W-:-:S04]  /*1bc0*/  IMAD.HI.U32 R9, R8, R64, RZ ;  /* 0x0000004008097227 */ /* 0x000fc800078e00ff */
[--C-:B------:R-:W-:Y:S01]  /*1bd0*/  @!P1 IMAD.IADD R56, R56, 0x1, -R7.reuse ;  /* 0x0000000138389824 */ /* 0x100fe200078e0a07 */
[C---:B------:R-:W-:Y:S01]  /*1be0*/  ISETP.GT.U32.AND P1, PT, R7.reuse, R54, PT ;  /* 0x000000360700720c */ /* 0x040fe20003f24070 */
[C---:B------:R-:W-:Y:S01]  /*1bf0*/  IMAD R66, R7.reuse, R11, R66 ;  /* 0x0000000b07427224 */ /* 0x040fe200078e0242 */
[----:B------:R-:W-:Y:S01]  /*1c00*/  IABS R11, R33 ;  /* 0x00000021000b7213 */ /* 0x000fe20000000000 */
[--C-:B------:R-:W-:Y:S01]  /*1c10*/  @!P6 IMAD.IADD R58, R58, 0x1, -R7.reuse ;  /* 0x000000013a3ae824 */ /* 0x100fe200078e0a07 */
[C---:B------:R-:W-:Y:S01]  /*1c20*/  ISETP.GT.U32.AND P6, PT, R7.reuse, R56, PT ;  /* 0x000000380700720c */ /* 0x040fe20003fc4070 */
[----:B------:R-:W-:Y:S02]  /*1c30*/  @!P3 IMAD.IADD R60, R60, 0x1, -R7 ;  /* 0x000000013c3cb824 */ /* 0x000fe400078e0a07 */
[----:B------:R-:W-:Y:S01]  /*1c40*/  IMAD.MOV R5, RZ, RZ, -R5 ;  /* 0x000000ffff057224 */ /* 0x000fe200078e0a05 */
[----:B------:R-:W-:Y:S01]  /*1c50*/  ISETP.GT.U32.AND P3, PT, R7, R58, PT ;  /* 0x0000003a0700720c */ /* 0x000fe20003f64070 */
[----:B------:R-:W-:-:S02]  /*1c60*/  IMAD.MOV R9, RZ, RZ, -R9 ;  /* 0x000000ffff097224 */ /* 0x000fc400078e0a09 */
[----:B------:R-:W-:Y:S01]  /*1c70*/  @!P0 IMAD.IADD R62, R62, 0x1, -R7 ;  /* 0x000000013e3e8824 */ /* 0x000fe200078e0a07 */
[C---:B------:R-:W-:Y:S01]  /*1c80*/  ISETP.GT.U32.AND P0, PT, R7.reuse, R60, PT ;  /* 0x0000003c0700720c */ /* 0x040fe20003f04070 */
[----:B------:R-:W-:Y:S02]  /*1c90*/  IMAD R68, R7, R5, R68 ;  /* 0x0000000507447224 */ /* 0x000fe400078e0244 */
[----:B------:R-:W-:-:S04]  /*1ca0*/  IMAD.HI.U32 R5, R8, R11, RZ ;  /* 0x0000000b08057227 */ /* 0x000fc800078e00ff */
[----:B------:R-:W-:Y:S02]  /*1cb0*/  IMAD R64, R7, R9, R64 ;  /* 0x0000000907407224 */ /* 0x000fe400078e0240 */
[----:B------:R-:W-:-:S04]  /*1cc0*/  IMAD.HI.U32 R9, R8, R13, RZ ;  /* 0x0000000d08097227 */ /* 0x000fc800078e00ff */
[----:B------:R-:W-:-:S04]  /*1cd0*/  IMAD.HI.U32 R8, R8, R72, RZ ;  /* 0x0000004808087227 */ /* 0x000fc800078e00ff */
[----:B------:R-:W-:Y:S02]  /*1ce0*/  IMAD.MOV R70, RZ, RZ, -R5 ;  /* 0x000000ffff467224 */ /* 0x000fe400078e0a05 */
[----:B------:R-:W-:Y:S02]  /*1cf0*/  IMAD.MOV R5, RZ, RZ, -R8 ;  /* 0x000000ffff057224 */ /* 0x000fe400078e0a08 */
[----:B------:R-:W-:Y:S01]  /*1d00*/  @!P1 IMAD.IADD R54, R54, 0x1, -R7 ;  /* 0x0000000136369824 */ /* 0x000fe200078e0a07 */
[C---:B------:R-:W-:Y:S01]  /*1d10*/  ISETP.GT.U32.AND P1, PT, R7.reuse, R64, PT ;  /* 0x000000400700720c */ /* 0x040fe20003f24070 */
[C---:B------:R-:W-:Y:S02]  /*1d20*/  IMAD R8, R7.reuse, R70, R11 ;  /* 0x0000004607087224 */ /* 0x040fe400078e020b */
[----:B------:R-:W-:Y:S01]  /*1d30*/  @!P5 IMAD.MOV R50, RZ, RZ, -R50 ;  /* 0x000000ffff32d224 */ /* 0x000fe200078e0a32 */
[C---:B------:R-:W-:Y:S01]  /*1d40*/  ISETP.GT.U32.AND P5, PT, R7.reuse, R62, PT ;  /* 0x0000003e0700720c */ /* 0x040fe20003fa4070 */
[--C-:B------:R-:W-:Y:S01]  /*1d50*/  @!P3 IMAD.IADD R58, R58, 0x1, -R7.reuse ;  /* 0x000000013a3ab824 */ /* 0x100fe200078e0a07 */
[C---:B------:R-:W-:Y:S01]  /*1d60*/  ISETP.GT.U32.AND P3, PT, R7.reuse, R68, PT ;  /* 0x000000440700720c */ /* 0x040fe20003f64070 */
[----:B------:R-:W-:Y:S01]  /*1d70*/  @!P0 IMAD.IADD R60, R60, 0x1, -R7 ;  /* 0x000000013c3c8824 */ /* 0x000fe200078e0a07 */
[C---:B------:R-:W-:Y:S01]  /*1d80*/  ISETP.GT.U32.AND P0, PT, R7.reuse, R8, PT ;  /* 0x000000080700720c */ /* 0x040fe20003f04070 */
[----:B------:R-:W-:Y:S01]  /*1d90*/  IMAD R72, R7, R5, R72 ;  /* 0x0000000507487224 */ /* 0x000fe200078e0248 */
[----:B------:R-:W-:Y:S01]  /*1da0*/  LOP3.LUT R5, R4, 0x7, RZ, 0xc0, !PT ;  /* 0x0000000704057812 */ /* 0x000fe200078ec0ff */
[----:B------:R-:W-:-:S02]  /*1db0*/  IMAD.MOV R70, RZ, RZ, -R9 ;  /* 0x000000ffff467224 */ /* 0x000fc400078e0a09 */
[--C-:B------:R-:W-:Y:S01]  /*1dc0*/  @!P1 IMAD.IADD R64, R64, 0x1, -R7.reuse ;  /* 0x0000000140409824 */ /* 0x100fe200078e0a07 */
[C---:B------:R-:W-:Y:S01]  /*1dd0*/  ISETP.GT.U32.AND P1, PT, R7.reuse, R72, PT ;  /* 0x000000480700720c */ /* 0x040fe20003f24070 */
[----:B------:R-:W-:Y:S01]  /*1de0*/  @!P6 IMAD.IADD R56, R56, 0x1, -R7 ;  /* 0x000000013838e824 */ /* 0x000fe200078e0a07 */
[C---:B------:R-:W-:Y:S01]  /*1df0*/  ISETP.GT.U32.AND P6, PT, R7.reuse, R66, PT ;  /* 0x000000420700720c */ /* 0x040fe20003fc4070 */
[----:B------:R-:W-:Y:S02]  /*1e00*/  IMAD R70, R7, R70, R13 ;  /* 0x0000004607467224 */ /* 0x000fe400078e020d */
[--C-:B------:R-:W-:Y:S01]  /*1e10*/  @!P5 IMAD.IADD R62, R62, 0x1, -R7.reuse ;  /* 0x000000013e3ed824 */ /* 0x100fe200078e0a07 */
[----:B------:R-:W-:Y:S01]  /*1e20*/  ISETP.GE.AND P5, PT, R19, RZ, PT ;  /* 0x000000ff1300720c */ /* 0x000fe20003fa6270 */
[--C-:B------:R-:W-:Y:S01]  /*1e30*/  @!P3 IMAD.IADD R68, R68, 0x1, -R7.reuse ;  /* 0x000000014444b824 */ /* 0x100fe200078e0a07 */
[----:B------:R-:W-:Y:S01]  /*1e40*/  ISETP.GT.U32.AND P3, PT, R7, R70, PT ;  /* 0x000000460700720c */ /* 0x000fe20003f64070 */
[----:B------:R-:W-:Y:S01]  /*1e50*/  @!P0 IMAD.IADD R8, R8, 0x1, -R7 ;  /* 0x0000000108088824 */ /* 0x000fe200078e0a07 */
[----:B------:R-:W-:Y:S01]  /*1e60*/  ISETP.GE.AND P0, PT, R23, RZ, PT ;  /* 0x000000ff1700720c */ /* 0x000fe20003f06270 */
[----:B------:R-:W-:-:S02]  /*1e70*/  IMAD.SHL.U32 R9, R4, 0x8, RZ ;  /* 0x0000000804097824 */ /* 0x000fc400078e00ff */
[--C-:B------:R-:W-:Y:S01]  /*1e80*/  @!P1 IMAD.IADD R72, R72, 0x1, -R7.reuse ;  /* 0x0000000148489824 */ /* 0x100fe200078e0a07 */
[----:B------:R-:W-:Y:S01]  /*1e90*/  ISETP.GE.AND P1, PT, R25, RZ, PT ;  /* 0x000000ff1900720c */ /* 0x000fe20003f26270 */
[----:B------:R-:W-:Y:S01]  /*1ea0*/  @!P6 IMAD.IADD R66, R66, 0x1, -R7 ;  /* 0x000000014242e824 */ /* 0x000fe200078e0a07 */
[----:B------:R-:W-:Y:S01]  /*1eb0*/  LOP3.LUT R74, R9, 0x30, RZ, 0xc0, !PT ;  /* 0x00000030094a7812 */ /* 0x000fe200078ec0ff */
[----:B------:R-:W-:Y:S01]  /*1ec0*/  IMAD.SHL.U32 R9, R4, 0x2, RZ ;  /* 0x0000000204097824 */ /* 0x000fe200078e00ff */
[----:B------:R-:W-:Y:S01]  /*1ed0*/  ISETP.GE.AND P6, PT, R15, RZ, PT ;  /* 0x000000ff0f00720c */ /* 0x000fe20003fc6270 */
[----:B------:R-:W-:Y:S01]  /*1ee0*/  @!P4 IMAD.MOV R52, RZ, RZ, -R52 ;  /* 0x000000ffff34c224 */ /* 0x000fe200078e0a34 */
[----:B------:R-:W-:Y:S01]  /*1ef0*/  ISETP.GT.U32.AND P4, PT, R7, R68, PT ;  /* 0x000000440700720c */ /* 0x000fe20003f84070 */
[C---:B------:R-:W-:Y:S02]  /*1f00*/  IMAD R76, R5.reuse, 0x40, R74 ;  /* 0x00000040054c7824 */ /* 0x040fe400078e024a */
[----:B------:R-:W-:-:S02]  /*1f10*/  IMAD R74, R5, 0x90, RZ ;  /* 0x00000090054a7824 */ /* 0x000fc400078e02ff */
[----:B------:R-:W-:Y:S01]  /*1f20*/  @!P3 IMAD.IADD R70, R70, 0x1, -R7 ;  /* 0x000000014646b824 */ /* 0x000fe200078e0a07 */
[C---:B------:R-:W-:Y:S01]  /*1f30*/  ISETP.GT.U32.AND P3, PT, R7.reuse, R64, PT ;  /* 0x000000400700720c */ /* 0x040fe20003f64070 */
[----:B------:R-:W-:Y:S01]  /*1f40*/  @!P2 IMAD.MOV R54, RZ, RZ, -R54 ;  /* 0x000000ffff36a224 */ /* 0x000fe200078e0a36 */
[C---:B------:R-:W-:Y:S01]  /*1f50*/  ISETP.GT.U32.AND P2, PT, R7.reuse, R66, PT ;  /* 0x000000420700720c */ /* 0x040fe20003f44070 */
[----:B------:R-:W-:Y:S01]  /*1f60*/  @!P5 IMAD.MOV R56, RZ, RZ, -R56 ;  /* 0x000000ffff38d224 */ /* 0x000fe200078e0a38 */
[C---:B------:R-:W-:Y:S01]  /*1f70*/  ISETP.GT.U32.AND P5, PT, R7.reuse, R8, PT ;  /* 0x000000080700720c */ /* 0x040fe20003fa4070 */
[----:B------:R-:W-:Y:S01]  /*1f80*/  @!P0 IMAD.MOV R60, RZ, RZ, -R60 ;  /* 0x000000ffff3c8224 */ /* 0x000fe200078e0a3c */
[C---:B------:R-:W-:Y:S01]  /*1f90*/  ISETP.GT.U32.AND P0, PT, R7.reuse, R72, PT ;  /* 0x000000480700720c */ /* 0x040fe20003f04070 */
[----:B------:R-:W-:Y:S01]  /*1fa0*/  IMAD.SHL.U32 R4, R4, 0x40, RZ ;  /* 0x0000004004047824 */ /* 0x000fe200078e00ff */
[----:B------:R-:W-:Y:S01]  /*1fb0*/  LOP3.LUT R5, R74, 0x10, R9, 0x78, !PT ;  /* 0x000000104a057812 */ /* 0x000fe200078e7809 */
[----:B------:R-:W-:Y:S01]  /*1fc0*/  @!P1 IMAD.MOV R62, RZ, RZ, -R62 ;  /* 0x000000ffff3e9224 */ /* 0x000fe200078e0a3e */
[----:B------:R-:W-:Y:S01]  /*1fd0*/  ISETP.GT.U32.AND P1, PT, R7, R70, PT ;  /* 0x000000460700720c */ /* 0x000fe20003f24070 */
[--C-:B------:R-:W-:Y:S01]  /*1fe0*/  @!P4 IMAD.IADD R68, R68, 0x1, -R7.reuse ;  /* 0x000000014444c824 */ /* 0x100fe200078e0a07 */
[----:B------:R-:W-:Y:S01]  /*1ff0*/  LOP3.LUT R4, R5, 0x400, R4, 0xf8, !PT ;  /* 0x0000040005047812 */ /* 0x000fe200078ef804 */
[----:B------:R-:W-:Y:S01]  /*2000*/  @!P3 IMAD.IADD R64, R64, 0x1, -R7 ;  /* 0x000000014040b824 */ /* 0x000fe200078e0a07 */
[----:B------:R-:W-:Y:S01]  /*2010*/  LOP3.LUT R5, R76, 0x30, R9, 0x78, !PT ;  /* 0x000000304c057812 */ /* 0x000fe200078e7809 */
[--C-:B------:R-:W-:Y:S01]  /*2020*/  @!P2 IMAD.IADD R66, R66, 0x1, -R7.reuse ;  /* 0x000000014242a824 */ /* 0x100fe200078e0a07 */
[----:B------:R-:W0:Y:S01]  /*2030*/  LDC R9, c[0x0][0x3b0] ;  /* 0x0000ec00ff097b82 */ /* 0x000e220000000800 */
[--C-:B------:R-:W-:Y:S01]  /*2040*/  @!P5 IMAD.IADD R8, R8, 0x1, -R7.reuse ;  /* 0x000000010808d824 */ /* 0x100fe200078e0a07 */
[----:B------:R-:W-:Y:S01]  /*2050*/  ISETP.GE.AND P3, PT, R27, RZ, PT ;  /* 0x000000ff1b00720c */ /* 0x000fe20003f66270 */
[--C-:B------:R-:W-:Y:S01]  /*2060*/  @!P0 IMAD.IADD R72, R72, 0x1, -R7.reuse ;  /* 0x0000000148488824 */ /* 0x100fe200078e0a07 */
[----:B------:R-:W-:Y:S01]  /*2070*/  ISETP.GE.AND P2, PT, R29, RZ, PT ;  /* 0x000000ff1d00720c */ /* 0x000fe20003f46270 */
[----:B------:R-:W-:Y:S01]  /*2080*/  @!P6 IMAD.MOV R58, RZ, RZ, -R58 ;  /* 0x000000ffff3ae224 */ /* 0x000fe200078e0a3a */
[----:B------:R-:W-:Y:S01]  /*2090*/  ISETP.GE.AND P4, PT, R31, RZ, PT ;  /* 0x000000ff1f00720c */ /* 0x000fe20003f86270 */
[----:B------:R-:W-:Y:S01]  /*20a0*/  @!P1 IMAD.IADD R70, R70, 0x1, -R7 ;  /* 0x0000000146469824 */ /* 0x000fe200078e0a07 */
[----:B------:R-:W-:Y:S01]  /*20b0*/  ISETP.GE.AND P5, PT, R33, RZ, PT ;  /* 0x000000ff2100720c */ /* 0x000fe20003fa6270 */
[----:B--2---:R-:W-:Y:S01]  /*20c0*/  IMAD R6, R6, UR7, RZ ;  /* 0x0000000706067c24 */ /* 0x004fe2000f8e02ff */
[----:B------:R-:W-:Y:S01]  /*20d0*/  ISETP.GE.AND P0, PT, R35, RZ, PT ;  /* 0x000000ff2300720c */ /* 0x000fe20003f06270 */
[----:B------:R-:W-:Y:S01]  /*20e0*/  USHF.R.S32.HI UR7, URZ, 0x1f, UR5 ;  /* 0x0000001fff077899 */ /* 0x000fe20008011405 */
[----:B------:R-:W-:-:S02]  /*20f0*/  ISETP.GE.AND P6, PT, R17, RZ, PT ;  /* 0x000000ff1100720c */ /* 0x000fc40003fc6270 */
[----:B------:R-:W-:Y:S02]  /*2100*/  CS2R R76, SRZ ;  /* 0x00000000004c7805 */ /* 0x000fe4000001ff00 */
[----:B------:R-:W-:Y:S01]  /*2110*/  ISETP.NE.AND P1, PT, R21, RZ, PT ;  /* 0x000000ff1500720c */ /* 0x000fe20003f25270 */
[----:B------:R-:W-:Y:S01]  /*2120*/  @!P3 IMAD.MOV R64, RZ, RZ, -R64 ;  /* 0x000000ffff40b224 */ /* 0x000fe200078e0a40 */
[----:B------:R-:W-:Y:S01]  /*2130*/  LOP3.LUT R7, RZ, R21, RZ, 0x33, !PT ;  /* 0x00000015ff077212 */ /* 0x000fe200078e33ff */
[----:B------:R-:W-:Y:S01]  /*2140*/  @!P2 IMAD.MOV R66, RZ, RZ, -R66 ;  /* 0x000000ffff42a224 */ /* 0x000fe200078e0a42 */
[----:B------:R-:W-:Y:S01]  /*2150*/  ULEA.HI UR7, UR7, UR5, URZ, 0x5 ;  /* 0x0000000507077291 */ /* 0x000fe2000f8f28ff */
[----:B------:R-:W-:Y:S01]  /*2160*/  @!P4 IMAD.MOV R68, RZ, RZ, -R68 ;  /* 0x000000ffff44c224 */ /* 0x000fe200078e0a44 */
[C---:B------:R-:W-:Y:S01]  /*2170*/  SEL R10, R7.reuse, R10, !P1 ;  /* 0x0000000a070a7207 */ /* 0x040fe20004800000 */
[----:B------:R-:W-:Y:S01]  /*2180*/  @!P5 IMAD.MOV R8, RZ, RZ, -R8 ;  /* 0x000000ffff08d224 */ /* 0x000fe200078e0a08 */
[C---:B------:R-:W-:Y:S01]  /*2190*/  SEL R14, R7.reuse, R14, !P1 ;  /* 0x0000000e070e7207 */ /* 0x040fe20004800000 */
[----:B------:R-:W-:Y:S01]  /*21a0*/  @!P0 IMAD.MOV R70, RZ, RZ, -R70 ;  /* 0x000000ffff468224 */ /* 0x000fe200078e0a46 */
[C---:B------:R-:W-:Y:S01]  /*21b0*/  SEL R16, R7.reuse, R16, !P1 ;  /* 0x0000001007107207 */ /* 0x040fe20004800000 */
[----:B------:R-:W-:Y:S01]  /*21c0*/  @!P6 IMAD.MOV R72, RZ, RZ, -R72 ;  /* 0x000000ffff48e224 */ /* 0x000fe200078e0a48 */
[C---:B------:R-:W-:Y:S01]  /*21d0*/  SEL R18, R7.reuse, R18, !P1 ;  /* 0x0000001207127207 */ /* 0x040fe20004800000 */
[-C--:B0-----:R-:W-:Y:S01]  /*21e0*/  IMAD R10, R10, R9.reuse, RZ ;  /* 0x000000090a0a7224 */ /* 0x081fe200078e02ff */
[C---:B------:R-:W-:Y:S01]  /*21f0*/  SEL R20, R7.reuse, R20, !P1 ;  /* 0x0000001407147207 */ /* 0x040fe20004800000 */
[-C--:B------:R-:W-:Y:S01]  /*2200*/  IMAD R14, R14, R9.reuse, RZ ;  /* 0x000000090e0e7224 */ /* 0x080fe200078e02ff */
        /* <DEDUP_REMOVED lines=52> */
[----:B------:R-:W-:Y:S01]  /*2550*/  SEL R7, R7, R72, !P1 ;  /* 0x0000004807077207 */ /* 0x000fe20004800000 */
[-C--:B------:R-:W-:Y:S01]  /*2560*/  IMAD R68, R68, R9.reuse, RZ ;  /* 0x0000000944447224 */ /* 0x080fe200078e02ff */
[-C--:B------:R-:W-:Y:S01]  /*2570*/  LEA R40, P5, R10, R130.reuse, 0x1 ;  /* 0x000000820a287211 */ /* 0x080fe200078a08ff */
[-C--:B------:R-:W-:Y:S01]  /*2580*/  IMAD R8, R8, R9.reuse, RZ ;  /* 0x0000000908087224 */ /* 0x080fe200078e02ff */
[-C--:B------:R-:W-:Y:S01]  /*2590*/  LEA R44, P4, R14, R130.reuse, 0x1 ;  /* 0x000000820e2c7211 */ /* 0x080fe200078808ff */
[-C--:B------:R-:W-:Y:S01]  /*25a0*/  IMAD R70, R70, R9.reuse, RZ ;  /* 0x0000000946467224 */ /* 0x080fe200078e02ff */
[-C--:B------:R-:W-:Y:S01]  /*25b0*/  LEA R42, P3, R16, R130.reuse, 0x1 ;  /* 0x00000082102a7211 */ /* 0x080fe200078608ff */
[----:B------:R-:W-:Y:S01]  /*25c0*/  IMAD R7, R7, R9, RZ ;  /* 0x0000000907077224 */ /* 0x000fe200078e02ff */
[-C--:B------:R-:W-:Y:S01]  /*25d0*/  LEA R52, P2, R18, R130.reuse, 0x1 ;  /* 0x0000008212347211 */ /* 0x080fe200078408ff */
[----:B------:R-:W0:Y:S01]  /*25e0*/  LDC R9, c[0x0][0x3a8] ;  /* 0x0000ea00ff097b82 */ /* 0x000e220000000800 */
[----:B------:R-:W-:-:S02]  /*25f0*/  LEA R48, P1, R20, R130, 0x1 ;  /* 0x0000008214307211 */ /* 0x000fc400078208ff */
[----:B------:R-:W-:Y:S02]  /*2600*/  CS2R R72, SRZ ;  /* 0x0000000000487805 */ /* 0x000fe4000001ff00 */
[-C--:B------:R-:W-:Y:S02]  /*2610*/  LEA.HI.X.SX32 R45, R10, R131.reuse, 0x1, P5 ;  /* 0x000000830a2d7211 */ /* 0x080fe400028f0eff */
[----:B------:R-:W-:Y:S02]  /*2620*/  CS2R R74, SRZ ;  /* 0x00000000004a7805 */ /* 0x000fe4000001ff00 */
[-C--:B------:R-:W-:Y:S01]  /*2630*/  LEA.HI.X.SX32 R43, R14, R131.reuse, 0x1, P4 ;  /* 0x000000830e2b7211 */ /* 0x080fe200020f0eff */
[----:B---3--:R-:W-:Y:S01]  /*2640*/  IMAD.U32 R13, RZ, RZ, UR10 ;  /* 0x0000000aff0d7e24 */ /* 0x008fe2000f8e00ff */
[----:B------:R-:W-:Y:S01]  /*2650*/  LEA.HI.X.SX32 R41, R16, R131, 0x1, P3 ;  /* 0x0000008310297211 */ /* 0x000fe200018f0eff */
[----:B------:R-:W-:Y:S01]  /*2660*/  IMAD.SHL.U32 R181, R181, 0x20, RZ ;  /* 0x00000020b5b57824 */ /* 0x000fe200078e00ff */
[-C--:B------:R-:W-:Y:S01]  /*2670*/  LEA R210, P0, R22, R130.reuse, 0x1 ;  /* 0x0000008216d27211 */ /* 0x080fe200078008ff */
[----:B------:R-:W-:Y:S01]  /*2680*/  USHF.R.S32.HI UR7, URZ, 0x5, UR7 ;  /* 0x00000005ff077899 */ /* 0x000fe20008011407 */
[----:B------:R-:W-:-:S02]  /*2690*/  LEA R208, P6, R24, R130, 0x1 ;  /* 0x0000008218d07211 */ /* 0x000fc400078c08ff */
[-C--:B------:R-:W-:Y:S02]  /*26a0*/  LEA R206, P5, R26, R130.reuse, 0x1 ;  /* 0x000000821ace7211 */ /* 0x080fe400078a08ff */
[-C--:B------:R-:W-:Y:S02]  /*26b0*/  LEA R204, P4, R28, R130.reuse, 0x1 ;  /* 0x000000821ccc7211 */ /* 0x080fe400078808ff */
[-C--:B------:R-:W-:Y:S02]  /*26c0*/  LEA R202, P3, R30, R130.reuse, 0x1 ;  /* 0x000000821eca7211 */ /* 0x080fe400078608ff */
[-C--:B------:R-:W-:Y:S02]  /*26d0*/  LEA.HI.X.SX32 R53, R18, R131.reuse, 0x1, P2 ;  /* 0x0000008312357211 */ /* 0x080fe400010f0eff */
[-C--:B------:R-:W-:Y:S02]  /*26e0*/  LEA.HI.X.SX32 R49, R20, R131.reuse, 0x1, P1 ;  /* 0x0000008314317211 */ /* 0x080fe400008f0eff */
[-C--:B------:R-:W-:Y:S01]  /*26f0*/  LEA R198, P2, R32, R130.reuse, 0x1 ;  /* 0x0000008220c67211 */ /* 0x080fe200078408ff */
[C---:B0-----:R-:W-:Y:S01]  /*2700*/  IMAD.SHL.U32 R178, R9.reuse, 0x20, RZ ;  /* 0x0000002009b27824 */ /* 0x041fe200078e00ff */
[-C--:B------:R-:W-:Y:S01]  /*2710*/  LEA R196, P1, R34, R130.reuse, 0x1 ;  /* 0x0000008222c47211 */ /* 0x080fe200078208ff */
[C---:B------:R-:W-:Y:S01]  /*2720*/  IMAD R160, R9.reuse, 0x1f, RZ ;  /* 0x0000001f09a07824 */ /* 0x040fe200078e02ff */
[-C--:B------:R-:W-:Y:S01]  /*2730*/  LEA.HI.X.SX32 R211, R22, R131.reuse, 0x1, P0 ;  /* 0x0000008316d37211 */ /* 0x080fe200000f0eff */
        /* <DEDUP_REMOVED lines=9> */
[-C--:B------:R-:W-:Y:S01]  /*27d0*/  LEA R194, P0, R36, R130.reuse, 0x1 ;  /* 0x0000008224c27211 */ /* 0x080fe200078008ff */
[----:B------:R-:W-:Y:S01]  /*27e0*/  IMAD R165, R9, 0x19, RZ ;  /* 0x0000001909a57824 */ /* 0x000fe200078e02ff */
[-C--:B------:R-:W-:Y:S01]  /*27f0*/  LEA R192, P6, R193, R130.reuse, 0x1 ;  /* 0x00000082c1c07211 */ /* 0x080fe200078c08ff */
[----:B------:R-:W-:Y:S01]  /*2800*/  IMAD R164, R9, 0x18, RZ ;  /* 0x0000001809a47824 */ /* 0x000fe200078e02ff */
[-C--:B------:R-:W-:Y:S01]  /*2810*/  LEA R190, P5, R191, R130.reuse, 0x1 ;  /* 0x00000082bfbe7211 */ /* 0x080fe200078a08ff */
[----:B------:R-:W-:Y:S01]  /*2820*/  IMAD R17, R9, 0x17, RZ ;  /* 0x0000001709117824 */ /* 0x000fe200078e02ff */
[-C--:B------:R-:W-:Y:S01]  /*2830*/  LEA R188, P4, R189, R130.reuse, 0x1 ;  /* 0x00000082bdbc7211 */ /* 0x080fe200078808ff */
[----:B------:R-:W-:Y:S01]  /*2840*/  IMAD R16, R9, 0x16, RZ ;  /* 0x0000001609107824 */ /* 0x000fe200078e02ff */
[-C--:B------:R-:W-:Y:S01]  /*2850*/  LEA R186, P3, R187, R130.reuse, 0x1 ;  /* 0x00000082bbba7211 */ /* 0x080fe200078608ff */
        /* <DEDUP_REMOVED lines=8> */
[C---:B------:R-:W-:Y:S01]  /*28e0*/  IMAD R18, R9.reuse, 0x11, RZ ;  /* 0x0000001109127824 */ /* 0x040fe200078e02ff */
[-C--:B------:R-:W-:Y:S01]  /*28f0*/  LEA.HI.X.SX32 R195, R36, R131.reuse, 0x1, P0 ;  /* 0x0000008324c37211 */ /* 0x080fe200000f0eff */
[----:B------:R-:W-:Y:S01]  /*2900*/  IMAD.SHL.U32 R20, R9, 0x10, RZ ;  /* 0x0000001009147824 */ /* 0x000fe200078e00ff */
[-C--:B------:R-:W-:Y:S01]  /*2910*/  LEA.HI.X.SX32 R193, R193, R131.reuse, 0x1, P6 ;  /* 0x00000083c1c17211 */ /* 0x080fe200030f0eff */
[----:B------:R-:W-:Y:S01]  /*2920*/  IMAD R23, R9, 0xf, RZ ;  /* 0x0000000f09177824 */ /* 0x000fe200078e02ff */
[-C--:B------:R-:W-:Y:S01]  /*2930*/  LEA.HI.X.SX32 R191, R191, R131.reuse, 0x1, P5 ;  /* 0x00000083bfbf7211 */ /* 0x080fe200028f0eff */
[----:B------:R-:W-:Y:S01]  /*2940*/  IMAD R22, R9, 0xe, RZ ;  /* 0x0000000e09167824 */ /* 0x000fe200078e02ff */
[-C--:B------:R-:W-:Y:S01]  /*2950*/  LEA.HI.X.SX32 R189, R189, R131.reuse, 0x1, P4 ;  /* 0x00000083bdbd7211 */ /* 0x080fe200020f0eff */
[----:B------:R-:W-:Y:S01]  /*2960*/  IMAD R21, R9, 0xd, RZ ;  /* 0x0000000d09157824 */ /* 0x000fe200078e02ff */
[-C--:B------:R-:W-:Y:S01]  /*2970*/  LEA.HI.X.SX32 R187, R187, R131.reuse, 0x1, P3 ;  /* 0x00000083bbbb7211 */ /* 0x080fe200018f0eff */
[C---:B------:R-:W-:Y:S01]  /*2980*/  IMAD R166, R9.reuse, 0xa, RZ ;  /* 0x0000000a09a67824 */ /* 0x040fe200078e02ff */
[-C--:B------:R-:W-:Y:S01]  /*2990*/  LEA R38, P0, R50, R130.reuse, 0x1 ;  /* 0x0000008232267211 */ /* 0x080fe200078008ff */
[----:B------:R-:W-:Y:S01]  /*29a0*/  IMAD R156, R9, 0x9, RZ ;  /* 0x00000009099c7824 */ /* 0x000fe200078e02ff */
[-C--:B------:R-:W-:Y:S01]  /*29b0*/  LEA R228, P6, R229, R130.reuse, 0x1 ;  /* 0x00000082e5e47211 */ /* 0x080fe200078c08ff */
[C---:B------:R-:W-:Y:S01]  /*29c0*/  IMAD.SHL.U32 R25, R9.reuse, 0x8, RZ ;  /* 0x0000000809197824 */ /* 0x040fe200078e00ff */
[-C--:B------:R-:W-:Y:S01]  /*29d0*/  LEA R154, P5, R54, R130.reuse, 0x1 ;  /* 0x00000082369a7211 */ /* 0x080fe200078a08ff */
[C---:B------:R-:W-:Y:S01]  /*29e0*/  IMAD R24, R9.reuse, 0x7, RZ ;  /* 0x0000000709187824 */ /* 0x040fe200078e02ff */
[-C--:B------:R-:W-:Y:S01]  /*29f0*/  LEA R150, P4, R56, R130.reuse, 0x1 ;  /* 0x0000008238967211 */ /* 0x080fe200078808ff */
[C---:B------:R-:W-:Y:S01]  /*2a00*/  IMAD R169, R9.reuse, 0x6, RZ ;  /* 0x0000000609a97824 */ /* 0x040fe200078e02ff */
[----:B------:R-:W-:Y:S01]  /*2a10*/  LEA R230, P3, R58, R130, 0x1 ;  /* 0x000000823ae67211 */ /* 0x000fe200078608ff */
[C---:B------:R-:W-:Y:S01]  /*2a20*/  IMAD R168, R9.reuse, 0x5, RZ ;  /* 0x0000000509a87824 */ /* 0x040fe200078e02ff */
[-C--:B------:R-:W-:Y:S01]  /*2a30*/  LEA.HI.X.SX32 R185, R46, R131.reuse, 0x1, P2 ;  /* 0x000000832eb97211 */ /* 0x080fe200010f0eff */
[----:B------:R-:W-:Y:S01]  /*2a40*/  IMAD.SHL.U32 R167, R9, 0x4, RZ ;  /* 0x0000000409a77824 */ /* 0x000fe200078e00ff */
[----:B------:R-:W-:-:S02]  /*2a50*/  LEA.HI.X.SX32 R183, R183, R131, 0x1, P1 ;  /* 0x00000083b7b77211 */ /* 0x000fc400008f0eff */
[----:B------:R-:W-:Y:S02]  /*2a60*/  CS2R R28, SRZ ;  /* 0x00000000001c7805 */ /* 0x000fe4000001ff00 */
[-C--:B------:R-:W-:Y:S02]  /*2a70*/  LEA R226, P2, R60, R130.reuse, 0x1 ;  /* 0x000000823ce27211 */ /* 0x080fe400078408ff */
[----:B------:R-:W-:Y:S02]  /*2a80*/  CS2R R30, SRZ ;  /* 0x00000000001e7805 */ /* 0x000fe4000001ff00 */
[----:B------:R-:W-:Y:S02]  /*2a90*/  LEA R152, P1, R62, R130, 0x1 ;  /* 0x000000823e987211 */ /* 0x000fe400078208ff */
[-C--:B------:R-:W-:Y:S02]  /*2aa0*/  LEA.HI.X.SX32 R37, R50, R131.reuse, 0x1, P0 ;  /* 0x0000008332257211 */ /* 0x080fe400000f0eff */
[----:B------:R-:W-:-:S02]  /*2ab0*/  LEA.HI.X.SX32 R229, R229, R131, 0x1, P6 ;  /* 0x00000083e5e57211 */ /* 0x000fc400030f0eff */
[-C--:B------:R-:W-:Y:S02]  /*2ac0*/  LEA.HI.X.SX32 R155, R54, R131.reuse, 0x1, P5 ;  /* 0x00000083369b7211 */ /* 0x080fe400028f0eff */
[-C--:B------:R-:W-:Y:S02]  /*2ad0*/  LEA.HI.X.SX32 R151, R56, R131.reuse, 0x1, P4 ;  /* 0x0000008338977211 */ /* 0x080fe400020f0eff */
[----:B------:R-:W-:Y:S02]  /*2ae0*/  LEA.HI.X.SX32 R231, R58, R131, 0x1, P3 ;  /* 0x000000833ae77211 */ /* 0x000fe400018f0eff */
[-C--:B------:R-:W-:Y:S02]  /*2af0*/  LEA R50, P0, R64, R130.reuse, 0x1 ;  /* 0x0000008240327211 */ /* 0x080fe400078008ff */
[-C--:B------:R-:W-:Y:S02]  /*2b00*/  LEA R132, P6, R66, R130.reuse, 0x1 ;  /* 0x0000008242847211 */ /* 0x080fe400078c08ff */
[----:B------:R-:W-:-:S02]  /*2b10*/  LEA R36, P5, R68, R130, 0x1 ;  /* 0x0000008244247211 */ /* 0x000fc400078a08ff */
[-C--:B------:R-:W-:Y:S02]  /*2b20*/  LEA R122, P4, R8, R130.reuse, 0x1 ;  /* 0x00000082087a7211 */ /* 0x080fe400078808ff */
[----:B------:R-:W-:Y:S02]  /*2b30*/  LEA R128, P3, R70, R130, 0x1 ;  /* 0x0000008246807211 */ /* 0x000fe400078608ff */
[-C--:B------:R-:W-:Y:S02]  /*2b40*/  LEA.HI.X.SX32 R39, R60, R131.reuse, 0x1, P2 ;  /* 0x000000833c277211 */ /* 0x080fe400010f0eff */
[----:B------:R-:W-:Y:S02]  /*2b50*/  CS2R R60, SRZ ;  /* 0x00000000003c7805 */ /* 0x000fe4000001ff00 */
[----:B------:R-:W-:Y:S02]  /*2b60*/  LEA.HI.X.SX32 R153, R62, R131, 0x1, P1 ;  /* 0x000000833e997211 */ /* 0x000fe400008f0eff */
[----:B------:R-:W-:-:S02]  /*2b70*/  CS2R R62, SRZ ;  /* 0x00000000003e7805 */ /* 0x000fc4000001ff00 */
[----:B------:R-:W-:Y:S02]  /*2b80*/  LEA R130, P2, R7, R130, 0x1 ;  /* 0x0000008207827211 */ /* 0x000fe400078408ff */
[----:B-----5:R-:W-:Y:S02]  /*2b90*/  LEA R200, P1, R6, R200, 0x1 ;  /* 0x000000c806c87211 */ /* 0x020fe400078208ff */
[-C--:B------:R-:W-:Y:S02]  /*2ba0*/  LEA.HI.X.SX32 R51, R64, R131.reuse, 0x1, P0 ;  /* 0x0000008340337211 */ /* 0x080fe400000f0eff */
[----:B------:R-:W-:Y:S02]  /*2bb0*/  CS2R R64, SRZ ;  /* 0x0000000000407805 */ /* 0x000fe4000001ff00 */
[----:B------:R-:W-:Y:S02]  /*2bc0*/  LEA.HI.X.SX32 R133, R66, R131, 0x1, P6 ;  /* 0x0000008342857211 */ /* 0x000fe400030f0eff */
[----:B------:R-:W-:-:S02]  /*2bd0*/  CS2R R66, SRZ ;  /* 0x0000000000427805 */ /* 0x000fc4000001ff00 */
[-C--:B------:R-:W-:Y:S02]  /*2be0*/  LEA.HI.X.SX32 R59, R68, R131.reuse, 0x1, P5 ;  /* 0x00000083443b7211 */ /* 0x080fe400028f0eff */
[----:B------:R-:W-:Y:S02]  /*2bf0*/  CS2R R68, SRZ ;  /* 0x0000000000447805 */ /* 0x000fe4000001ff00 */
[-C--:B------:R-:W-:Y:S01]  /*2c00*/  LEA.HI.X.SX32 R123, R8, R131.reuse, 0x1, P4 ;  /* 0x00000083087b7211 */ /* 0x080fe200020f0eff */
[----:B------:R-:W-:Y:S01]  /*2c10*/  IMAD R8, R9, 0x3, RZ ;  /* 0x0000000309087824 */ /* 0x000fe200078e02ff */
[-C--:B------:R-:W-:Y:S02]  /*2c20*/  LEA.HI.X.SX32 R129, R70, R131.reuse, 0x1, P3 ;  /* 0x0000008346817211 */ /* 0x080fe400018f0eff */
[----:B------:R-:W-:Y:S02]  /*2c30*/  CS2R R70, SRZ ;  /* 0x0000000000467805 */ /* 0x000fe4000001ff00 */
[----:B------:R-:W-:Y:S01]  /*2c40*/  LEA.HI.X.SX32 R131, R7, R131, 0x1, P2 ;  /* 0x0000008307837211 */ /* 0x000fe200010f0eff */
[C---:B------:R-:W-:Y:S01]  /*2c50*/  IMAD R7, R9.reuse, 0xc, RZ ;  /* 0x0000000c09077824 */ /* 0x040fe200078e02ff */
[----:B------:R-:W-:Y:S01]  /*2c60*/  LEA.HI.X.SX32 R201, R6, R201, 0x1, P1 ;  /* 0x000000c906c97211 */ /* 0x000fe200008f0eff */
[C---:B------:R-:W-:Y:S01]  /*2c70*/  IMAD R6, R9.reuse, 0xb, RZ ;  /* 0x0000000b09067824 */ /* 0x040fe200078e02ff */
[C---:B------:R-:W-:Y:S01]  /*2c80*/  LOP3.LUT R10, R4.reuse, 0x20, RZ, 0x3c, !PT ;  /* 0x00000020040a7812 */ /* 0x040fe200078e3cff */
[----:B------:R-:W-:Y:S01]  /*2c90*/  IMAD.SHL.U32 R9, R9, 0x2, RZ ;  /* 0x0000000209097824 */ /* 0x000fe200078e00ff */
[----:B------:R-:W-:-:S02]  /*2ca0*/  LOP3.LUT R11, R4, 0x40, RZ, 0x3c, !PT ;  /* 0x00000040040b7812 */ /* 0x000fc400078e3cff */
[----:B------:R-:W-:-:S07]  /*2cb0*/  LOP3.LUT R170, R4, 0x60, RZ, 0x3c, !PT ;  /* 0x0000006004aa7812 */ /* 0x000fce00078e3cff */
.L_x_1:
[----:B------:R-:W-:Y:S01]  /*2cc0*/  ISETP.GT.AND P0, PT, R13, 0x2, PT ;  /* 0x000000020d00780c */ /* 0x000fe20003f04270 */
[----:B------:R-:W-:Y:S01]  /*2cd0*/  IMAD.WIDE R32, R9, 0x2, R200 ;  /* 0x0000000209207825 */ /* 0x000fe200078e02c8 */
[----:B------:R-:W-:Y:S01]  /*2ce0*/  PRMT R223, RZ, 0x7610, R223 ;  /* 0x00007610ffdf7816 */ /* 0x000fe200000000df */
[----:B------:R-:W0:Y:S01]  /*2cf0*/  LDC R135, c[0x0][0x3a8] ;  /* 0x0000ea00ff877b82 */ /* 0x000e220000000800 */
[C---:B------:R-:W-:Y:S02]  /*2d00*/  ISETP.GT.AND P1, PT, R13.reuse, 0x3, PT ;  /* 0x000000030d00780c */ /* 0x040fe40003f24270 */
[----:B------:R-:W-:-:S07]  /*2d10*/  ISETP.GT.AND P2, PT, R13, 0x4, PT ;  /* 0x000000040d00780c */ /* 0x000fce0003f44270 */
[----:B------:R1:W2:Y:S01]  /*2d20*/  @P0 LDG.E.U16 R223, desc[UR8][R32.64] ;  /* 0x0000000820df0981 */ /* 0x0002a2000c1e1500 */
[C---:B------:R-:W-:Y:S01]  /*2d30*/  ISETP.GT.AND P0, PT, R13.reuse, 0x5, PT ;  /* 0x000000050d00780c */ /* 0x040fe20003f04270 */
[----:B------:R-:W-:Y:S01]  /*2d40*/  IMAD.WIDE R46, R168, 0x2, R200 ;  /* 0x00000002a82e7825 */ /* 0x000fe200078e02c8 */
[----:B------:R-:W-:Y:S02]  /*2d50*/  PRMT R146, RZ, 0x7610, R146 ;  /* 0x00007610ff927816 */ /* 0x000fe40000000092 */
[C---:B------:R-:W-:Y:S01]  /*2d60*/  ISETP.GT.AND P3, PT, R13.reuse, 0x6, PT ;  /* 0x000000060d00780c */ /* 0x040fe20003f64270 */
[----:B------:R-:W-:Y:S01]  /*2d70*/  IMAD.WIDE R26, R8, 0x2, R200 ;  /* 0x00000002081a7825 */ /* 0x000fe200078e02c8 */
[----:B------:R-:W-:Y:S02]  /*2d80*/  ISETP.GT.AND P4, PT, R13, 0x7, PT ;  /* 0x000000070d00780c */ /* 0x000fe40003f84270 */
[----:B------:R-:W-:Y:S01]  /*2d90*/  PRMT R216, RZ, 0x7610, R216 ;  /* 0x00007610ffd87816 */ /* 0x000fe200000000d8 */
[----:B------:R-:W-:Y:S01]  /*2da0*/  IMAD.WIDE R34, R167, 0x2, R200 ;  /* 0x00000002a7227825 */ /* 0x000fe200078e02c8 */
[----:B------:R-:W-:-:S02]  /*2db0*/  PRMT R215, RZ, 0x7610, R215 ;  /* 0x00007610ffd77816 */ /* 0x000fc400000000d7 */
[----:B------:R-:W-:Y:S01]  /*2dc0*/  PRMT R139, RZ, 0x7610, R139 ;  /* 0x00007610ff8b7816 */ /* 0x000fe2000000008b */
[----:B------:R-:W3:Y:S01]  /*2dd0*/  @P0 LDG.E.U16 R146, desc[UR8][R46.64] ;  /* 0x000000082e920981 */ /* 0x000ee2000c1e1500 */
[----:B------:R-:W-:Y:S01]  /*2de0*/  ISETP.GT.AND P0, PT, R13, 0x8, PT ;  /* 0x000000080d00780c */ /* 0x000fe20003f04270 */
[----:B------:R-:W-:Y:S01]  /*2df0*/  IMAD.WIDE R54, R169, 0x2, R200 ;  /* 0x00000002a9367825 */ /* 0x000fe200078e02c8 */
[----:B------:R-:W-:Y:S01]  /*2e00*/  PRMT R126, RZ, 0x7610, R126 ;  /* 0x00007610ff7e7816 */ /* 0x000fe2000000007e */
[----:B------:R4:W5:Y:S01]  /*2e10*/  @P1 LDG.E.U16 R216, desc[UR8][R26.64] ;  /* 0x000000081ad81981 */ /* 0x000962000c1e1500 */
[----:B------:R-:W-:Y:S01]  /*2e20*/  ISETP.GT.AND P1, PT, R13, 0x9, PT ;  /* 0x000000090d00780c */ /* 0x000fe20003f24270 */
[----:B------:R-:W-:Y:S01]  /*2e30*/  IMAD.WIDE R56, R24, 0x2, R200 ;  /* 0x0000000218387825 */ /* 0x000fe200078e02c8 */
[----:B-1----:R-:W-:Y:S01]  /*2e40*/  PRMT R33, RZ, 0x7610, R33 ;  /* 0x00007610ff217816 */ /* 0x002fe20000000021 */
[----:B------:R1:W2:Y:S01]  /*2e50*/  @P2 LDG.E.U16 R215, desc[UR8][R34.64] ;  /* 0x0000000822d72981 */ /* 0x0002a2000c1e1500 */
[----:B------:R-:W-:-:S03]  /*2e60*/  PRMT R222, RZ, 0x7610, R222 ;  /* 0x00007610ffde7816 */ /* 0x000fc600000000de */
[----:B------:R0:W2:Y:S01]  /*2e70*/  @P3 LDG.E.U16 R139, desc[UR8][R54.64] ;  /* 0x00000008368b3981 */ /* 0x0000a2000c1e1500 */
[--C-:B----4-:R-:W-:Y:S01]  /*2e80*/  IMAD.WIDE R26, R25, 0x2, R200.reuse ;  /* 0x00000002191a7825 */ /* 0x110fe200078e02c8 */
[C---:B------:R-:W-:Y:S02]  /*2e90*/  ISETP.GT.AND P2, PT, R13.reuse, 0xa, PT ;  /* 0x0000000a0d00780c */ /* 0x040fe40003f44270 */
[----:B------:R4:W2:Y:S01]  /*2ea0*/  @P4 LDG.E.U16 R126, desc[UR8][R56.64] ;  /* 0x00000008387e4981 */ /* 0x0008a2000c1e1500 */
[C---:B------:R-:W-:Y:S01]  /*2eb0*/  ISETP.GT.AND P3, PT, R13.reuse, 0xb, PT ;  /* 0x0000000b0d00780c */ /* 0x040fe20003f64270 */
[--C-:B-1----:R-:W-:Y:S01]  /*2ec0*/  IMAD.WIDE R34, R156, 0x2, R200.reuse ;  /* 0x000000029c227825 */ /* 0x102fe200078e02c8 */
[C---:B------:R-:W-:Y:S01]  /*2ed0*/  ISETP.GT.AND P4, PT, R13.reuse, 0xc, PT ;  /* 0x0000000c0d00780c */ /* 0x040fe20003f84270 */
[----:B------:R1:W2:Y:S01]  /*2ee0*/  @P0 LDG.E.U16 R33, desc[UR8][R26.64] ;  /* 0x000000081a210981 */ /* 0x0002a2000c1e1500 */
[----:B------:R-:W-:Y:S01]  /*2ef0*/  ISETP.GT.AND P0, PT, R13, 0xd, PT ;  /* 0x0000000d0d00780c */ /* 0x000fe20003f04270 */
[----:B------:R-:W-:Y:S01]  /*2f00*/  IMAD.WIDE R46, R166, 0x2, R200 ;  /* 0x00000002a62e7825 */ /* 0x000fe200078e02c8 */
[----:B------:R-:W-:Y:S01]  /*2f10*/  PRMT R221, RZ, 0x7610, R221 ;  /* 0x00007610ffdd7816 */ /* 0x000fe200000000dd */
[----:B------:R1:W2:Y:S01]  /*2f20*/  @P1 LDG.E.U16 R222, desc[UR8][R34.64] ;  /* 0x0000000822de1981 */ /* 0x0002a2000c1e1500 */
[----:B------:R-:W-:Y:S01]  /*2f30*/  PRMT R214, RZ, 0x7610, R214 ;  /* 0x00007610ffd67816 */ /* 0x000fe200000000d6 */
[----:B0-----:R-:W-:Y:S01]  /*2f40*/  IMAD.WIDE R54, R6, 0x2, R200 ;  /* 0x0000000206367825 */ /* 0x001fe200078e02c8 */
[----:B------:R-:W-:-:S02]  /*2f50*/  PRMT R213, RZ, 0x7610, R213 ;  /* 0x00007610ffd57816 */ /* 0x000fc400000000d5 */
[----:B------:R-:W-:Y:S01]  /*2f60*/  ISETP.GT.AND P1, PT, R13, 0xe, PT ;  /* 0x0000000e0d00780c */ /* 0x000fe20003f24270 */
[----:B----4-:R-:W-:Y:S01]  /*2f70*/  IMAD.WIDE R56, R7, 0x2, R200 ;  /* 0x0000000207387825 */ /* 0x010fe200078e02c8 */
[----:B------:R-:W-:Y:S01]  /*2f80*/  PRMT R144, RZ, 0x7610, R144 ;  /* 0x00007610ff907816 */ /* 0x000fe20000000090 */
[----:B------:R0:W4:Y:S02]  /*2f90*/  @P2 LDG.E.U16 R221, desc[UR8][R46.64] ;  /* 0x000000082edd2981 */ /* 0x000124000c1e1500 */
[--C-:B-1----:R-:W-:Y:S01]  /*2fa0*/  IMAD.WIDE R26, R21, 0x2, R200.reuse ;  /* 0x00000002151a7825 */ /* 0x102fe200078e02c8 */
[C---:B------:R-:W-:Y:S01]  /*2fb0*/  ISETP.GT.AND P2, PT, R13.reuse, 0xf, PT ;  /* 0x0000000f0d00780c */ /* 0x040fe20003f44270 */
[----:B------:R1:W2:Y:S01]  /*2fc0*/  @P3 LDG.E.U16 R214, desc[UR8][R54.64] ;  /* 0x0000000836d63981 */ /* 0x0002a2000c1e1500 */
[C---:B------:R-:W-:Y:S01]  /*2fd0*/  ISETP.GT.AND P3, PT, R13.reuse, 0x10, PT ;  /* 0x000000100d00780c */ /* 0x040fe20003f64270 */
[----:B------:R-:W-:Y:S01]  /*2fe0*/  IMAD.WIDE R34, R22, 0x2, R200 ;  /* 0x0000000216227825 */ /* 0x000fe200078e02c8 */
[----:B------:R-:W-:Y:S01]  /*2ff0*/  PRMT R137, RZ, 0x7610, R137 ;  /* 0x00007610ff897816 */ /* 0x000fe20000000089 */
[----:B------:R1:W2:Y:S01]  /*3000*/  @P4 LDG.E.U16 R213, desc[UR8][R56.64] ;  /* 0x0000000838d54981 */ /* 0x0002a2000c1e1500 */
[----:B------:R-:W-:-:S03]  /*3010*/  ISETP.GT.AND P4, PT, R13, 0x11, PT ;  /* 0x000000110d00780c */ /* 0x000fc60003f84270 */
[----:B------:R1:W2:Y:S01]  /*3020*/  @P0 LDG.E.U16 R144, desc[UR8][R26.64] ;  /* 0x000000081a900981 */ /* 0x0002a2000c1e1500 */
[----:B------:R-:W-:Y:S01]  /*3030*/  ISETP.GT.AND P0, PT, R13, 0x12, PT ;  /* 0x000000120d00780c */ /* 0x000fe20003f04270 */
[----:B0-----:R-:W-:Y:S01]  /*3040*/  IMAD.WIDE R46, R23, 0x2, R200 ;  /* 0x00000002172e7825 */ /* 0x001fe200078e02c8 */
[----:B------:R-:W-:Y:S01]  /*3050*/  PRMT R124, RZ, 0x7610, R124 ;  /* 0x00007610ff7c7816 */ /* 0x000fe2000000007c */
[----:B------:R0:W3:Y:S01]  /*3060*/  @P1 LDG.E.U16 R137, desc[UR8][R34.64] ;  /* 0x0000000822891981 */ /* 0x0000e2000c1e1500 */
[----:B------:R-:W-:Y:S01]  /*3070*/  PRMT R227, RZ, 0x7610, R227 ;  /* 0x00007610ffe37816 */ /* 0x000fe200000000e3 */
[----:B-1----:R-:W-:Y:S01]  /*3080*/  IMAD.WIDE R54, R20, 0x2, R200 ;  /* 0x0000000214367825 */ /* 0x002fe200078e02c8 */
[----:B------:R-:W-:Y:S02]  /*3090*/  PRMT R220, RZ, 0x7610, R220 ;  /* 0x00007610ffdc7816 */ /* 0x000fe400000000dc */
[----:B------:R-:W-:Y:S01]  /*30a0*/  ISETP.GT.AND P1, PT, R13, 0x13, PT ;  /* 0x000000130d00780c */ /* 0x000fe20003f24270 */
[----:B------:R-:W-:Y:S01]  /*30b0*/  IMAD.WIDE R56, R18, 0x2, R200 ;  /* 0x0000000212387825 */ /* 0x000fe200078e02c8 */
[----:B------:R-:W-:Y:S01]  /*30c0*/  PRMT R219, RZ, 0x7610, R219 ;  /* 0x00007610ffdb7816 */ /* 0x000fe200000000db */
[----:B------:R1:W3:Y:S02]  /*30d0*/  @P2 LDG.E.U16 R124, desc[UR8][R46.64] ;  /* 0x000000082e7c2981 */ /* 0x0002e4000c1e1500 */
[--C-:B------:R-:W-:Y:S01]  /*30e0*/  IMAD.WIDE R26, R19, 0x2, R200.reuse ;  /* 0x00000002131a7825 */ /* 0x100fe200078e02c8 */
[C---:B------:R-:W-:Y:S01]  /*30f0*/  ISETP.GT.AND P2, PT, R13.reuse, 0x14, PT ;  /* 0x000000140d00780c */ /* 0x040fe20003f44270 */
[----:B------:R1:W3:Y:S01]  /*3100*/  @P3 LDG.E.U16 R227, desc[UR8][R54.64] ;  /* 0x0000000836e33981 */ /* 0x0002e2000c1e1500 */
[----:B------:R-:W-:Y:S01]  /*3110*/  ISETP.GT.AND P3, PT, R13, 0x15, PT ;  /* 0x000000150d00780c */ /* 0x000fe20003f64270 */
[----:B0-----:R-:W-:Y:S01]  /*3120*/  IMAD.WIDE R34, R157, 0x2, R200 ;  /* 0x000000029d227825 */ /* 0x001fe200078e02c8 */
[----:B------:R-:W-:Y:S01]  /*3130*/  PRMT R212, RZ, 0x7610, R212 ;  /* 0x00007610ffd47816 */ /* 0x000fe200000000d4 */
[----:B------:R0:W4:Y:S01]  /*3140*/  @P4 LDG.E.U16 R220, desc[UR8][R56.64] ;  /* 0x0000000838dc4981 */ /* 0x000122000c1e1500 */
[----:B------:R-:W-:-:S03]  /*3150*/  ISETP.GT.AND P4, PT, R13, 0x16, PT ;  /* 0x000000160d00780c */ /* 0x000fc60003f84270 */
[----:B------:R0:W4:Y:S01]  /*3160*/  @P0 LDG.E.U16 R219, desc[UR8][R26.64] ;  /* 0x000000081adb0981 */ /* 0x000122000c1e1500 */
[----:B------:R-:W-:Y:S01]  /*3170*/  ISETP.GT.AND P0, PT, R13, 0x17, PT ;  /* 0x000000170d00780c */ /* 0x000fe20003f04270 */
[----:B-1----:R-:W-:Y:S01]  /*3180*/  IMAD.WIDE R46, R14, 0x2, R200 ;  /* 0x000000020e2e7825 */ /* 0x002fe200078e02c8 */
[----:B------:R-:W-:Y:S01]  /*3190*/  PRMT R147, RZ, 0x7610, R147 ;  /* 0x00007610ff937816 */ /* 0x000fe20000000093 */
[----:B------:R1:W4:Y:S01]  /*31a0*/  @P1 LDG.E.U16 R212, desc[UR8][R34.64] ;  /* 0x0000000822d41981 */ /* 0x000322000c1e1500 */
[----:B------:R-:W-:Y:S01]  /*31b0*/  PRMT R138, RZ, 0x7610, R138 ;  /* 0x00007610ff8a7816 */ /* 0x000fe2000000008a */
[----:B------:R-:W-:Y:S01]  /*31c0*/  IMAD.WIDE R54, R15, 0x2, R200 ;  /* 0x000000020f367825 */ /* 0x000fe200078e02c8 */
[----:B------:R-:W-:Y:S02]  /*31d0*/  PRMT R127, RZ, 0x7610, R127 ;  /* 0x00007610ff7f7816 */ /* 0x000fe4000000007f */
[----:B------:R-:W-:Y:S01]  /*31e0*/  ISETP.GT.AND P1, PT, R13, 0x18, PT ;  /* 0x000000180d00780c */ /* 0x000fe20003f24270 */
[----:B0-----:R-:W-:Y:S01]  /*31f0*/  IMAD.WIDE R56, R16, 0x2, R200 ;  /* 0x0000000210387825 */ /* 0x001fe200078e02c8 */
[----:B------:R-:W-:Y:S01]  /*3200*/  PRMT R58, RZ, 0x7610, R58 ;  /* 0x00007610ff3a7816 */ /* 0x000fe2000000003a */
[----:B------:R0:W4:Y:S02]  /*3210*/  @P2 LDG.E.U16 R147, desc[UR8][R46.64] ;  /* 0x000000082e932981 */ /* 0x000124000c1e1500 */
[--C-:B------:R-:W-:Y:S01]  /*3220*/  IMAD.WIDE R26, R17, 0x2, R200.reuse ;  /* 0x00000002111a7825 */ /* 0x100fe200078e02c8 */
[C---:B------:R-:W-:Y:S01]  /*3230*/  ISETP.GT.AND P2, PT, R13.reuse, 0x19, PT ;  /* 0x000000190d00780c */ /* 0x040fe20003f44270 */
[----:B------:R0:W4:Y:S01]  /*3240*/  @P3 LDG.E.U16 R138, desc[UR8][R54.64] ;  /* 0x00000008368a3981 */ /* 0x000122000c1e1500 */
[C---:B------:R-:W-:Y:S01]  /*3250*/  ISETP.GT.AND P3, PT, R13.reuse, 0x1a, PT ;  /* 0x0000001a0d00780c */ /* 0x040fe20003f64270 */
[----:B-1----:R-:W-:Y:S01]  /*3260*/  IMAD.WIDE R34, R164, 0x2, R200 ;  /* 0x00000002a4227825 */ /* 0x002fe200078e02c8 */
[----:B------:R-:W-:Y:S01]  /*3270*/  PRMT R225, RZ, 0x7610, R225 ;  /* 0x00007610ffe17816 */ /* 0x000fe200000000e1 */
[----:B------:R-:W4:Y:S01]  /*3280*/  @P4 LDG.E.U16 R127, desc[UR8][R56.64] ;  /* 0x00000008387f4981 */ /* 0x000f22000c1e1500 */
[----:B------:R-:W-:-:S03]  /*3290*/  ISETP.GT.AND P4, PT, R13, 0x1b, PT ;  /* 0x0000001b0d00780c */ /* 0x000fc60003f84270 */
[----:B------:R1:W4:Y:S01]  /*32a0*/  @P0 LDG.E.U16 R58, desc[UR8][R26.64] ;  /* 0x000000081a3a0981 */ /* 0x000322000c1e1500 */
[----:B------:R-:W-:Y:S01]  /*32b0*/  ISETP.GT.AND P0, PT, R13, 0x1, PT ;  /* 0x000000010d00780c */ /* 0x000fe20003f04270 */
[----:B0-----:R-:W-:Y:S01]  /*32c0*/  IMAD.WIDE R46, R165, 0x2, R200 ;  /* 0x00000002a52e7825 */ /* 0x001fe200078e02c8 */
[----:B------:R-:W-:Y:S01]  /*32d0*/  PRMT R218, RZ, 0x7610, R218 ;  /* 0x00007610ffda7816 */ /* 0x000fe200000000da */
[----:B------:R0:W4:Y:S01]  /*32e0*/  @P1 LDG.E.U16 R225, desc[UR8][R34.64] ;  /* 0x0000000822e11981 */ /* 0x000122000c1e1500 */
[----:B------:R-:W-:Y:S01]  /*32f0*/  PRMT R217, RZ, 0x7610, R217 ;  /* 0x00007610ffd97816 */ /* 0x000fe200000000d9 */
[----:B------:R-:W-:Y:S01]  /*3300*/  IMAD.WIDE R54, R159, 0x2, R200 ;  /* 0x000000029f367825 */ /* 0x000fe200078e02c8 */
[----:B------:R-:W-:Y:S02]  /*3310*/  PRMT R180, RZ, 0x7610, R180 ;  /* 0x00007610ffb47816 */ /* 0x000fe400000000b4 */
[----:B------:R-:W-:Y:S01]  /*3320*/  ISETP.GT.AND P1, PT, R13, 0x1c, PT ;  /* 0x0000001c0d00780c */ /* 0x000fe20003f24270 */
[----:B------:R-:W-:Y:S01]  /*3330*/  IMAD.WIDE R120, R158, 0x2, R200 ;  /* 0x000000029e787825 */ /* 0x000fe200078e02c8 */
[----:B------:R-:W-:Y:S01]  /*3340*/  PRMT R224, RZ, 0x7610, R224 ;  /* 0x00007610ffe07816 */ /* 0x000fe200000000e0 */
[----:B------:R0:W5:Y:S02]  /*3350*/  @P2 LDG.E.U16 R218, desc[UR8][R46.64] ;  /* 0x000000082eda2981 */ /* 0x000164000c1e1500 */
[--C-:B-1----:R-:W-:Y:S01]  /*3360*/  IMAD.WIDE R26, R135, 0x2, R200.reuse ;  /* 0x00000002871a7825 */ /* 0x102fe200078e02c8 */
[C---:B------:R-:W-:Y:S01]  /*3370*/  ISETP.GT.AND P2, PT, R13.reuse, 0x1d, PT ;  /* 0x0000001d0d00780c */ /* 0x040fe20003f44270 */
[----:B------:R1:W5:Y:S01]  /*3380*/  @P3 LDG.E.U16 R217, desc[UR8][R54.64] ;  /* 0x0000000836d93981 */ /* 0x000362000c1e1500 */
[C---:B------:R-:W-:Y:S01]  /*3390*/  ISETP.GT.AND P3, PT, R13.reuse, 0x1e, PT ;  /* 0x0000001e0d00780c */ /* 0x040fe20003f64270 */
[----:B0-----:R-:W-:Y:S01]  /*33a0*/  IMAD.WIDE R34, R162, 0x2, R200 ;  /* 0x00000002a2227825 */ /* 0x001fe200078e02c8 */
[----:B------:R-:W-:Y:S01]  /*33b0*/  PRMT R145, RZ, 0x7610, R145 ;  /* 0x00007610ff917816 */ /* 0x000fe20000000091 */
[----:B------:R0:W5:Y:S01]  /*33c0*/  @P4 LDG.E.U16 R180, desc[UR8][R120.64] ;  /* 0x0000000878b44981 */ /* 0x000162000c1e1500 */
[----:B------:R-:W-:-:S03]  /*33d0*/  ISETP.GT.AND P4, PT, R13, 0x1f, PT ;  /* 0x0000001f0d00780c */ /* 0x000fc60003f84270 */
[----:B------:R-:W5:Y:S01]  /*33e0*/  @P0 LDG.E.U16 R224, desc[UR8][R26.64] ;  /* 0x000000081ae00981 */ /* 0x000f62000c1e1500 */
[----:B------:R-:W-:Y:S01]  /*33f0*/  ISETP.GT.AND P0, PT, R13, RZ, PT ;  /* 0x000000ff0d00720c */ /* 0x000fe20003f04270 */
[----:B------:R-:W-:Y:S01]  /*3400*/  IMAD.WIDE R46, R163, 0x2, R200 ;  /* 0x00000002a32e7825 */ /* 0x000fe200078e02c8 */
[----:B------:R-:W-:Y:S01]  /*3410*/  PRMT R136, RZ, 0x7610, R136 ;  /* 0x00007610ff887816 */ /* 0x000fe20000000088 */
[----:B------:R0:W5:Y:S01]  /*3420*/  @P1 LDG.E.U16 R145, desc[UR8][R34.64] ;  /* 0x0000000822911981 */ /* 0x000162000c1e1500 */
[----:B------:R-:W-:Y:S01]  /*3430*/  PRMT R125, RZ, 0x7610, R125 ;  /* 0x00007610ff7d7816 */ /* 0x000fe2000000007d */
[----:B-1----:R-:W-:Y:S01]  /*3440*/  IMAD.WIDE R54, R161, 0x2, R200 ;  /* 0x00000002a1367825 */ /* 0x002fe200078e02c8 */
[----:B------:R-:W-:Y:S02]  /*3450*/  PRMT R56, RZ, 0x7610, R56 ;  /* 0x00007610ff387816 */ /* 0x000fe40000000038 */
[----:B------:R-:W5:Y:S01]  /*3460*/  @P2 LDG.E.U16 R136, desc[UR8][R46.64] ;  /* 0x000000082e882981 */ /* 0x000f62000c1e1500 */
[----:B0-----:R-:W-:-:S03]  /*3470*/  IMAD.WIDE R120, R160, 0x2, R200 ;  /* 0x00000002a0787825 */ /* 0x001fc600078e02c8 */
[----:B------:R-:W5:Y:S01]  /*3480*/  @P3 LDG.E.U16 R125, desc[UR8][R54.64] ;  /* 0x00000008367d3981 */ /* 0x000f62000c1e1500 */
[----:B------:R-:W-:-:S03]  /*3490*/  PRMT R35, RZ, 0x7610, R35 ;  /* 0x00007610ff237816 */ /* 0x000fc60000000023 */
[----:B------:R0:W5:Y:S04]  /*34a0*/  @P4 LDG.E.U16 R56, desc[UR8][R120.64] ;  /* 0x0000000878384981 */ /* 0x000168000c1e1500 */
[----:B------:R-:W5:Y:S01]  /*34b0*/  @P0 LDG.E.U16 R35, desc[UR8][R200.64] ;  /* 0x00000008c8230981 */ /* 0x000f62000c1e1500 */
[----:B------:R-:W-:Y:S01]  /*34c0*/  BAR.SYNC.DEFER_BLOCKING 0x0 ;  /* 0x0000000000007b1d */ /* 0x000fe20000010000 */
[----:B------:R-:W-:Y:S01]  /*34d0*/  ISETP.GE.AND P1, PT, R0, R13, PT ;  /* 0x0000000d0000720c */ /* 0x000fe20003f26270 */
[----:B0-----:R-:W-:Y:S02]  /*34e0*/  IMAD.MOV.U32 R120, RZ, RZ, R36 ;  /* 0x000000ffff787224 */ /* 0x001fe400078e0024 */
[----:B------:R-:W-:Y:S02]  /*34f0*/  IMAD.MOV.U32 R121, RZ, RZ, R59 ;  /* 0x000000ffff797224 */ /* 0x000fe400078e003b */
[----:B------:R-:W-:-:S02]  /*3500*/  IMAD.MOV.U32 R26, RZ, RZ, R132 ;  /* 0x000000ffff1a7224 */ /* 0x000fc400078e0084 */
[----:B------:R-:W-:Y:S01]  /*3510*/  IMAD.MOV.U32 R27, RZ, RZ, R133 ;  /* 0x000000ffff1b7224 */ /* 0x000fe200078e0085 */
[----:B------:R-:W-:Y:S01]  /*3520*/  PRMT R36, RZ, 0x7610, R36 ;  /* 0x00007610ff247816 */ /* 0x000fe20000000024 */
[C---:B------:R-:W-:Y:S01]  /*3530*/  IMAD.WIDE R142, R179.reuse, 0x2, R120 ;  /* 0x00000002b38e7825 */ /* 0x040fe200078e0278 */
[----:B------:R-:W-:Y:S02]  /*3540*/  PRMT R57, RZ, 0x7610, R57 ;  /* 0x00007610ff397816 */ /* 0x000fe40000000039 */
[----:B------:R-:W-:Y:S01]  /*3550*/  PRMT R47, RZ, 0x7610, R47 ;  /* 0x00007610ff2f7816 */ /* 0x000fe2000000002f */
[----:B------:R-:W-:Y:S01]  /*3560*/  IMAD.WIDE R148, R179, 0x2, R26 ;  /* 0x00000002b3947825 */ /* 0x000fe200078e021a */
[----:B------:R-:W-:-:S03]  /*3570*/  PRMT R59, RZ, 0x7610, R59 ;  /* 0x00007610ff3b7816 */ /* 0x000fc6000000003b */
[----:B------:R-:W-:-:S04]  /*3580*/  IMAD.WIDE R140, R179, 0x2, R122 ;  /* 0x00000002b38c7825 */ /* 0x000fc800078e027a */
[----:B------:R-:W-:Y:S01]  /*3590*/  IMAD.WIDE R132, R179, 0x2, R130 ;  /* 0x00000002b3847825 */ /* 0x000fe200078e0282 */
[----:B------:R0:W5:Y:S04]  /*35a0*/  @!P1 LDG.E.U16 R36, desc[UR8][R142.64] ;  /* 0x000000088e249981 */ /* 0x000168000c1e1500 */
[----:B------:R1:W5:Y:S04]  /*35b0*/  @!P1 LDG.E.U16 R57, desc[UR8][R148.64] ;  /* 0x0000000894399981 */ /* 0x000368000c1e1500 */
[----:B------:R1:W5:Y:S01]  /*35c0*/  @!P1 LDG.E.U16 R47, desc[UR8][R140.64] ;  /* 0x000000088c2f9981 */ /* 0x000362000c1e1500 */
[----:B0-----:R-:W-:-:S02]  /*35d0*/  IMAD.MOV.U32 R142, RZ, RZ, R152 ;  /* 0x000000ffff8e7224 */ /* 0x001fc400078e0098 */
[----:B------:R-:W-:Y:S01]  /*35e0*/  IMAD.MOV.U32 R143, RZ, RZ, R153 ;  /* 0x000000ffff8f7224 */ /* 0x000fe200078e0099 */
[----:B------:R0:W5:Y:S01]  /*35f0*/  @!P1 LDG.E.U16 R59, desc[UR8][R132.64] ;  /* 0x00000008843b9981 */ /* 0x000162000c1e1500 */
[----:B-1----:R-:W-:Y:S02]  /*3600*/  IMAD.MOV.U32 R148, RZ, RZ, R50 ;  /* 0x000000ffff947224 */ /* 0x002fe400078e0032 */
[----:B------:R-:W-:Y:S02]  /*3610*/  IMAD.MOV.U32 R149, RZ, RZ, R51 ;  /* 0x000000ffff957224 */ /* 0x000fe400078e0033 */
[--C-:B------:R-:W-:Y:S01]  /*3620*/  IMAD.MOV.U32 R141, RZ, RZ, R39.reuse ;  /* 0x000000ffff8d7224 */ /* 0x100fe200078e0027 */
[----:B------:R-:W-:Y:S01]  /*3630*/  PRMT R39, RZ, 0x7610, R39 ;  /* 0x00007610ff277816 */ /* 0x000fe20000000027 */
[----:B------:R-:W-:Y:S01]  /*3640*/  IMAD.WIDE R152, R179, 0x2, R142 ;  /* 0x00000002b3987825 */ /* 0x000fe200078e028e */
[----:B------:R-:W-:Y:S02]  /*3650*/  PRMT R50, RZ, 0x7610, R50 ;  /* 0x00007610ff327816 */ /* 0x000fe40000000032 */
[----:B------:R-:W-:Y:S01]  /*3660*/  PRMT R54, RZ, 0x7610, R54 ;  /* 0x00007610ff367816 */ /* 0x000fe20000000036 */
[----:B0-----:R-:W-:Y:S01]  /*3670*/  IMAD.MOV.U32 R132, RZ, RZ, R150 ;  /* 0x000000ffff847224 */ /* 0x001fe200078e0096 */
[----:B------:R0:W5:Y:S01]  /*3680*/  @!P1 LDG.E.U16 R39, desc[UR8][R152.64] ;  /* 0x0000000898279981 */ /* 0x000162000c1e1500 */
[----:B------:R-:W-:-:S02]  /*3690*/  IMAD.MOV.U32 R133, RZ, RZ, R151 ;  /* 0x000000ffff857224 */ /* 0x000fc400078e0097 */
[----:B------:R-:W-:-:S04]  /*36a0*/  IMAD.WIDE R150, R179, 0x2, R148 ;  /* 0x00000002b3967825 */ /* 0x000fc800078e0294 */
[----:B------:R-:W-:Y:S01]  /*36b0*/  IMAD.WIDE R134, R179, 0x2, R128 ;  /* 0x00000002b3867825 */ /* 0x000fe200078e0280 */
[----:B------:R1:W5:Y:S03]  /*36c0*/  @!P1 LDG.E.U16 R50, desc[UR8][R150.64] ;  /* 0x0000000896329981 */ /* 0x000366000c1e1500 */
[----:B------:R-:W-:Y:S01]  /*36d0*/  IMAD.MOV.U32 R140, RZ, RZ, R226 ;  /* 0x000000ffff8c7224 */ /* 0x000fe200078e00e2 */
[----:B------:R1:W5:Y:S01]  /*36e0*/  @!P1 LDG.E.U16 R54, desc[UR8][R134.64] ;  /* 0x0000000886369981 */ /* 0x000362000c1e1500 */
[----:B0-----:R-:W-:Y:S02]  /*36f0*/  IMAD.MOV.U32 R152, RZ, RZ, R228 ;  /* 0x000000ffff987224 */ /* 0x001fe400078e00e4 */
[----:B------:R-:W-:Y:S01]  /*3700*/  IMAD.MOV.U32 R153, RZ, RZ, R229 ;  /* 0x000000ffff997224 */ /* 0x000fe200078e00e5 */
[----:B------:R-:W-:Y:S01]  /*3710*/  PRMT R34, RZ, 0x7610, R34 ;  /* 0x00007610ff227816 */ /* 0x000fe20000000022 */
[--C-:B-1----:R-:W-:Y:S01]  /*3720*/  IMAD.MOV.U32 R151, RZ, RZ, R37.reuse ;  /* 0x000000ffff977224 */ /* 0x102fe200078e0025 */
[----:B------:R-:W-:Y:S01]  /*3730*/  PRMT R37, RZ, 0x7610, R37 ;  /* 0x00007610ff257816 */ /* 0x000fe20000000025 */
[----:B------:R-:W-:Y:S01]  /*3740*/  IMAD.MOV.U32 R150, RZ, RZ, R38 ;  /* 0x000000ffff967224 */ /* 0x000fe200078e0026 */
[----:B------:R-:W-:Y:S01]  /*3750*/  PRMT R32, RZ, 0x7610, R32 ;  /* 0x00007610ff207816 */ /* 0x000fe20000000020 */
[----:B------:R-:W-:-:S02]  /*3760*/  IMAD.MOV.U32 R134, RZ, RZ, R230 ;  /* 0x000000ffff867224 */ /* 0x000fc400078e00e6 */
[----:B------:R-:W-:Y:S01]  /*3770*/  IMAD.MOV.U32 R135, RZ, RZ, R231 ;  /* 0x000000ffff877224 */ /* 0x000fe200078e00e7 */
[----:B------:R-:W-:Y:S01]  /*3780*/  PRMT R38, RZ, 0x7610, R38 ;  /* 0x00007610ff267816 */ /* 0x000fe20000000026 */
[----:B------:R-:W-:Y:S01]  /*3790*/  IMAD.WIDE R230, R179, 0x2, R140 ;  /* 0x00000002b3e67825 */ /* 0x000fe200078e028c */
[----:B------:R-:W-:-:S03]  /*37a0*/  PRMT R46, RZ, 0x7610, R46 ;  /* 0x00007610ff2e7816 */ /* 0x000fc6000000002e */
[C---:B------:R-:W-:Y:S01]  /*37b0*/  IMAD.WIDE R228, R179.reuse, 0x2, R154 ;  /* 0x00000002b3e47825 */ /* 0x040fe200078e029a */
[----:B------:R-:W-:Y:S01]  /*37c0*/  PRMT R55, RZ, 0x7610, R55 ;  /* 0x00007610ff377816 */ /* 0x000fe20000000037 */
[----:B------:R0:W5:Y:S02]  /*37d0*/  @!P1 LDG.E.U16 R34, desc[UR8][R230.64] ;  /* 0x00000008e6229981 */ /* 0x000164000c1e1500 */
[C---:B------:R-:W-:Y:S01]  /*37e0*/  IMAD.WIDE R236, R179.reuse, 0x2, R152 ;  /* 0x00000002b3ec7825 */ /* 0x040fe200078e0298 */
[----:B------:R-:W-:Y:S01]  /*37f0*/  PRMT R226, RZ, 0x7610, R226 ;  /* 0x00007610ffe27816 */ /* 0x000fe200000000e2 */
[----:B------:R1:W5:Y:S02]  /*3800*/  @!P1 LDG.E.U16 R37, desc[UR8][R228.64] ;  /* 0x00000008e4259981 */ /* 0x000364000c1e1500 */
[C---:B------:R-:W-:Y:S02]  /*3810*/  IMAD.WIDE R238, R179.reuse, 0x2, R182 ;  /* 0x00000002b3ee7825 */ /* 0x040fe400078e02b6 */
[----:B------:R1:W5:Y:S02]  /*3820*/  @!P1 LDG.E.U16 R32, desc[UR8][R236.64] ;  /* 0x00000008ec209981 */ /* 0x000364000c1e1500 */
[C---:B------:R-:W-:Y:S01]  /*3830*/  IMAD.WIDE R234, R179.reuse, 0x2, R132 ;  /* 0x00000002b3ea7825 */ /* 0x040fe200078e0284 */
[----:B0-----:R-:W-:Y:S01]  /*3840*/  PRMT R231, RZ, 0x7610, R231 ;  /* 0x00007610ffe77816 */ /* 0x001fe200000000e7 */
[----:B------:R0:W5:Y:S02]  /*3850*/  @!P1 LDG.E.U16 R38, desc[UR8][R238.64] ;  /* 0x00000008ee269981 */ /* 0x000164000c1e1500 */
[C---:B------:R-:W-:Y:S01]  /*3860*/  IMAD.WIDE R232, R179.reuse, 0x2, R134 ;  /* 0x00000002b3e87825 */ /* 0x040fe200078e0286 */
[----:B------:R-:W-:Y:S01]  /*3870*/  PRMT R51, RZ, 0x7610, R51 ;  /* 0x00007610ff337816 */ /* 0x000fe20000000033 */
[----:B------:R0:W5:Y:S02]  /*3880*/  @!P1 LDG.E.U16 R46, desc[UR8][R234.64] ;  /* 0x00000008ea2e9981 */ /* 0x000164000c1e1500 */
[C---:B-1----:R-:W-:Y:S01]  /*3890*/  IMAD.WIDE R228, R179.reuse, 0x2, R186 ;  /* 0x00000002b3e47825 */ /* 0x042fe200078e02ba */
[----:B------:R-:W-:Y:S01]  /*38a0*/  PRMT R237, RZ, 0x7610, R237 ;  /* 0x00007610ffed7816 */ /* 0x000fe200000000ed */
[----:B------:R1:W5:Y:S02]  /*38b0*/  @!P1 LDG.E.U16 R55, desc[UR8][R232.64] ;  /* 0x00000008e8379981 */ /* 0x000364000c1e1500 */
[----:B------:R-:W-:-:S02]  /*38c0*/  IMAD.WIDE R240, R179, 0x2, R184 ;  /* 0x00000002b3f07825 */ /* 0x000fc400078e02b8 */
[----:B------:R1:W5:Y:S02]  /*38d0*/  @!P1 LDG.E.U16 R226, desc[UR8][R228.64] ;  /* 0x00000008e4e29981 */ /* 0x000364000c1e1500 */
[C---:B0-----:R-:W-:Y:S02]  /*38e0*/  IMAD.WIDE R238, R179.reuse, 0x2, R192 ;  /* 0x00000002b3ee7825 */ /* 0x041fe400078e02c0 */
[----:B------:R0:W5:Y:S02]  /*38f0*/  @!P1 LDG.E.U16 R231, desc[UR8][R240.64] ;  /* 0x00000008f0e79981 */ /* 0x000164000c1e1500 */
[C---:B------:R-:W-:Y:S01]  /*3900*/  IMAD.WIDE R234, R179.reuse, 0x2, R150 ;  /* 0x00000002b3ea7825 */ /* 0x040fe200078e0296 */
[----:B-1----:R-:W-:Y:S01]  /*3910*/  PRMT R232, RZ, 0x7610, R232 ;  /* 0x00007610ffe87816 */ /* 0x002fe200000000e8 */
[----:B------:R1:W5:Y:S02]  /*3920*/  @!P1 LDG.E.U16 R237, desc[UR8][R238.64] ;  /* 0x00000008eeed9981 */ /* 0x000364000c1e1500 */
[C---:B------:R-:W-:Y:S01]  /*3930*/  IMAD.WIDE R228, R179.reuse, 0x2, R194 ;  /* 0x00000002b3e47825 */ /* 0x040fe200078e02c2 */
[----:B------:R-:W-:Y:S01]  /*3940*/  PRMT R230, RZ, 0x7610, R230 ;  /* 0x00007610ffe67816 */ /* 0x000fe200000000e6 */
[----:B------:R1:W5:Y:S01]  /*3950*/  @!P1 LDG.E.U16 R51, desc[UR8][R234.64] ;  /* 0x00000008ea339981 */ /* 0x000362000c1e1500 */
[----:B0-----:R-:W-:Y:S01]  /*3960*/  PRMT R240, RZ, 0x7610, R240 ;  /* 0x00007610fff07816 */ /* 0x001fe200000000f0 */
[C---:B------:R-:W-:Y:S01]  /*3970*/  IMAD.WIDE R242, R179.reuse, 0x2, R188 ;  /* 0x00000002b3f27825 */ /* 0x040fe200078e02bc */
[----:B------:R-:W-:Y:S01]  /*3980*/  PRMT R233, RZ, 0x7610, R233 ;  /* 0x00007610ffe97816 */ /* 0x000fe200000000e9 */
[----:B------:R0:W5:Y:S02]  /*3990*/  @!P1 LDG.E.U16 R232, desc[UR8][R228.64] ;  /* 0x00000008e4e89981 */ /* 0x000164000c1e1500 */
[----:B-1----:R-:W-:Y:S01]  /*39a0*/  IMAD.WIDE R238, R179, 0x2, R204 ;  /* 0x00000002b3ee7825 */ /* 0x002fe200078e02cc */
[----:B------:R-:W-:-:S02]  /*39b0*/  PRMT R245, RZ, 0x7610, R245 ;  /* 0x00007610fff57816 */ /* 0x000fc400000000f5 */
[----:B------:R-:W-:Y:S01]  /*39c0*/  PRMT R251, RZ, 0x7610, R251 ;  /* 0x00007610fffb7816 */ /* 0x000fe200000000fb */
[C---:B------:R-:W-:Y:S01]  /*39d0*/  IMAD.WIDE R234, R179.reuse, 0x2, R190 ;  /* 0x00000002b3ea7825 */ /* 0x040fe200078e02be */
[----:B------:R1:W5:Y:S03]  /*39e0*/  @!P1 LDG.E.U16 R240, desc[UR8][R238.64] ;  /* 0x00000008eef09981 */ /* 0x000366000c1e1500 */
[C---:B0-----:R-:W-:Y:S01]  /*39f0*/  IMAD.WIDE R228, R179.reuse, 0x2, R202 ;  /* 0x00000002b3e47825 */ /* 0x041fe200078e02ca */
[----:B------:R0:W5:Y:S01]  /*3a00*/  @!P1 LDG.E.U16 R230, desc[UR8][R234.64] ;  /* 0x00000008eae69981 */ /* 0x000162000c1e1500 */
[----:B------:R-:W-:Y:S02]  /*3a10*/  PRMT R236, RZ, 0x7610, R236 ;  /* 0x00007610ffec7816 */ /* 0x000fe400000000ec */
[----:B------:R-:W-:Y:S01]  /*3a20*/  PRMT R241, RZ, 0x7610, R241 ;  /* 0x00007610fff17816 */ /* 0x000fe200000000f1 */
[----:B------:R0:W5:Y:S01]  /*3a30*/  @!P1 LDG.E.U16 R233, desc[UR8][R242.64] ;  /* 0x00000008f2e99981 */ /* 0x000162000c1e1500 */
[----:B-1----:R-:W-:Y:S01]  /*3a40*/  IMAD.WIDE R238, R179, 0x2, R210 ;  /* 0x00000002b3ee7825 */ /* 0x002fe200078e02d2 */
[----:B------:R-:W-:-:S02]  /*3a50*/  PRMT R244, RZ, 0x7610, R244 ;  /* 0x00007610fff47816 */ /* 0x000fc400000000f4 */
[----:B------:R1:W5:Y:S01]  /*3a60*/  @!P1 LDG.E.U16 R245, desc[UR8][R228.64] ;  /* 0x00000008e4f59981 */ /* 0x000362000c1e1500 */
[----:B0-----:R-:W-:-:S03]  /*3a70*/  IMAD.WIDE R234, R179, 0x2, R198 ;  /* 0x00000002b3ea7825 */ /* 0x001fc600078e02c6 */
[----:B------:R0:W5:Y:S01]  /*3a80*/  @!P1 LDG.E.U16 R251, desc[UR8][R238.64] ;  /* 0x00000008eefb9981 */ /* 0x000162000c1e1500 */
[C---:B------:R-:W-:Y:S01]  /*3a90*/  IMAD.WIDE R242, R179.reuse, 0x2, R196 ;  /* 0x00000002b3f27825 */ /* 0x040fe200078e02c4 */
[----:B------:R-:W-:Y:S02]  /*3aa0*/  PRMT R249, RZ, 0x7610, R249 ;  /* 0x00007610fff97816 */ /* 0x000fe400000000f9 */
[----:B------:R0:W5:Y:S01]  /*3ab0*/  @!P1 LDG.E.U16 R236, desc[UR8][R234.64] ;  /* 0x00000008eaec9981 */ /* 0x000162000c1e1500 */
[C---:B-1----:R-:W-:Y:S01]  /*3ac0*/  IMAD.WIDE R228, R179.reuse, 0x2, R208 ;  /* 0x00000002b3e47825 */ /* 0x042fe200078e02d0 */
[----:B------:R-:W-:Y:S02]  /*3ad0*/  PRMT R252, RZ, 0x7610, R252 ;  /* 0x00007610fffc7816 */ /* 0x000fe400000000fc */
[----:B------:R1:W5:Y:S01]  /*3ae0*/  @!P1 LDG.E.U16 R241, desc[UR8][R242.64] ;  /* 0x00000008f2f19981 */ /* 0x000362000c1e1500 */
[----:B0-----:R-:W-:Y:S02]  /*3af0*/  IMAD.MOV.U32 R238, RZ, RZ, R42 ;  /* 0x000000ffffee7224 */ /* 0x001fe400078e002a */
[----:B------:R-:W-:Y:S01]  /*3b00*/  IMAD.MOV.U32 R239, RZ, RZ, R41 ;  /* 0x000000ffffef7224 */ /* 0x000fe200078e0029 */
[----:B------:R0:W5:Y:S01]  /*3b10*/  @!P1 LDG.E.U16 R244, desc[UR8][R228.64] ;  /* 0x00000008e4f49981 */ /* 0x000162000c1e1500 */
[----:B------:R-:W-:Y:S01]  /*3b20*/  IMAD.WIDE R234, R179, 0x2, R206 ;  /* 0x00000002b3ea7825 */ /* 0x000fe200078e02ce */
[----:B------:R-:W-:-:S03]  /*3b30*/  PRMT R248, RZ, 0x7610, R248 ;  /* 0x00007610fff87816 */ /* 0x000fc600000000f8 */
[C---:B-1----:R-:W-:Y:S01]  /*3b40*/  IMAD.WIDE R242, R179.reuse, 0x2, R238 ;  /* 0x00000002b3f27825 */ /* 0x042fe200078e02ee */
[----:B------:R1:W5:Y:S03]  /*3b50*/  @!P1 LDG.E.U16 R249, desc[UR8][R234.64] ;  /* 0x00000008eaf99981 */ /* 0x000366000c1e1500 */
[----:B0-----:R-:W-:Y:S01]  /*3b60*/  IMAD.MOV.U32 R228, RZ, RZ, R48 ;  /* 0x000000ffffe47224 */ /* 0x001fe200078e0030 */
[----:B------:R0:W5:Y:S01]  /*3b70*/  @!P1 LDG.E.U16 R252, desc[UR8][R242.64] ;  /* 0x00000008f2fc9981 */ /* 0x000162000c1e1500 */
[----:B------:R-:W-:Y:S01]  /*3b80*/  IMAD.MOV.U32 R229, RZ, RZ, R49 ;  /* 0x000000ffffe57224 */ /* 0x000fe200078e0031 */
[----:B------:R-:W-:Y:S01]  /*3b90*/  PRMT R250, RZ, 0x7610, R250 ;  /* 0x00007610fffa7816 */ /* 0x000fe200000000fa */
[----:B------:R-:W-:-:S04]  /*3ba0*/  IMAD.WIDE R48, R179, 0x2, R228 ;  /* 0x00000002b3307825 */ /* 0x000fc800078e02e4 */
[----:B-1----:R-:W-:Y:S01]  /*3bb0*/  IMAD.MOV.U32 R234, RZ, RZ, R52 ;  /* 0x000000ffffea7224 */ /* 0x002fe200078e0034 */
[----:B------:R1:W5:Y:S01]  /*3bc0*/  @!P1 LDG.E.U16 R248, desc[UR8][R48.64] ;  /* 0x0000000830f89981 */ /* 0x000362000c1e1500 */
[----:B------:R-:W-:Y:S02]  /*3bd0*/  IMAD.MOV.U32 R235, RZ, RZ, R53 ;  /* 0x000000ffffeb7224 */ /* 0x000fe400078e0035 */
[----:B0-----:R-:W-:Y:S02]  /*3be0*/  IMAD.MOV.U32 R242, RZ, RZ, R44 ;  /* 0x000000fffff27224 */ /* 0x001fe400078e002c */
[----:B------:R-:W-:Y:S02]  /*3bf0*/  IMAD.MOV.U32 R243, RZ, RZ, R43 ;  /* 0x000000fffff37224 */ /* 0x000fe400078e002b */
[----:B------:R-:W-:Y:S02]  /*3c00*/  IMAD.MOV.U32 R246, RZ, RZ, R40 ;  /* 0x000000fffff67224 */ /* 0x000fe400078e0028 */
[----:B------:R-:W-:Y:S01]  /*3c10*/  IMAD.MOV.U32 R247, RZ, RZ, R45 ;  /* 0x000000fffff77224 */ /* 0x000fe200078e002d */
[----:B------:R-:W-:Y:S01]  /*3c20*/  PRMT R44, RZ, 0x7610, R44 ;  /* 0x00007610ff2c7816 */ /* 0x000fe2000000002c */
[----:B------:R-:W-:Y:S01]  /*3c30*/  IMAD.WIDE R52, R179, 0x2, R234 ;  /* 0x00000002b3347825 */ /* 0x000fe200078e02ea */
[----:B-1----:R-:W-:-:S03]  /*3c40*/  PRMT R48, RZ, 0x7610, R48 ;  /* 0x00007610ff307816 */ /* 0x002fc60000000030 */
[C---:B------:R-:W-:Y:S01]  /*3c50*/  IMAD.WIDE R42, R179.reuse, 0x2, R242 ;  /* 0x00000002b32a7825 */ /* 0x040fe200078e02f2 */
[----:B------:R-:W5:Y:S03]  /*3c60*/  @!P1 LDG.E.U16 R250, desc[UR8][R52.64] ;  /* 0x0000000834fa9981 */ /* 0x000f66000c1e1500 */
[----:B------:R-:W-:Y:S01]  /*3c70*/  IMAD.WIDE R40, R179, 0x2, R246 ;  /* 0x00000002b3287825 */ /* 0x000fe200078e02f6 */
[----:B------:R-:W5:Y:S04]  /*3c80*/  @!P1 LDG.E.U16 R44, desc[UR8][R42.64] ;  /* 0x000000082a2c9981 */ /* 0x000f68000c1e1500 */
[----:B------:R-:W5:Y:S04]  /*3c90*/  @!P1 LDG.E.U16 R48, desc[UR8][R40.64] ;  /* 0x0000000828309981 */ /* 0x000f68000c1e1500 */
[----:B--2---:R-:W-:Y:S04]  /*3ca0*/  STS.U16 [R12+UR6+0x400], R33 ;  /* 0x000400210c007988 */ /* 0x004fe80008000406 */
[----:B---3--:R-:W-:Y:S04]  /*3cb0*/  STS.U16 [R12+UR6+0x800], R227 ;  /* 0x000800e30c007988 */ /* 0x008fe80008000406 */
[----:B----4-:R-:W-:Y:S04]  /*3cc0*/  STS.U16 [R12+UR6+0xc00], R225 ;  /* 0x000c00e10c007988 */ /* 0x010fe80008000406 */
[----:B-----5:R-:W-:Y:S04]  /*3cd0*/  STS.U16 [R12+UR6], R35 ;  /* 0x000000230c007988 */ /* 0x020fe80008000406 */
[----:B------:R-:W-:Y:S04]  /*3ce0*/  STS.U16 [R171+UR6+0x80], R224 ;  /* 0x000080e0ab007988 */ /* 0x000fe80008000406 */
        /* <DEDUP_REMOVED lines=58> */
[----:B------:R-:W-:Y:S01]  /*4090*/  STS.U16 [R173+UR6+0x1f80], R48 ;  /* 0x001f8030ad007988 */ /* 0x000fe20008000406 */
[----:B------:R-:W-:Y:S06]  /*40a0*/  BAR.SYNC.DEFER_BLOCKING 0x0 ;  /* 0x0000000000007b1d */ /* 0x000fec0000010000 */
[----:B------:R-:W-:Y:S04]  /*40b0*/  LDSM.16.M88.4 R56, [R5+UR4+0x1000] ;  /* 0x001000040538783b */ /* 0x000fe80008000200 */
[----:B------:R-:W-:Y:S04]  /*40c0*/  LDSM.16.M88.4 R52, [R5+UR4+0x1400] ;  /* 0x001400040534783b */ /* 0x000fe80008000200 */
[----:B------:R-:W-:Y:S04]  /*40d0*/  LDSM.16.M88.4 R48, [R5+UR4+0x1800] ;  /* 0x001800040530783b */ /* 0x000fe80008000200 */
[----:B------:R-:W-:Y:S04]  /*40e0*/  LDSM.16.M88.4 R44, [R5+UR4+0x1c00] ;  /* 0x001c0004052c783b */ /* 0x000fe80008000200 */
[----:B------:R-:W0:Y:S04]  /*40f0*/  LDSM.16.MT88.4 R136, [R10+UR6] ;  /* 0x000000060a88783b */ /* 0x000e280008004200 */
[----:B------:R-:W1:Y:S04]  /*4100*/  LDSM.16.MT88.4 R144, [R4+UR6] ;  /* 0x000000060490783b */ /* 0x000e680008004200 */
[----:B------:R-:W2:Y:S04]  /*4110*/  LDSM.16.MT88.4 R32, [R10+UR6+0x800] ;  /* 0x000800060a20783b */ /* 0x000ea80008004200 */
[----:B------:R-:W3:Y:S04]  /*4120*/  LDSM.16.MT88.4 R36, [R4+UR6+0x800] ;  /* 0x000800060424783b */ /* 0x000ee80008004200 */
[----:B------:R-:W4:Y:S04]  /*4130*/  LDSM.16.MT88.4 R40, [R170+UR6] ;  /* 0x00000006aa28783b */ /* 0x000f280008004200 */
[----:B------:R-:W5:Y:S01]  /*4140*/  LDSM.16.MT88.4 R124, [R11+UR6] ;  /* 0x000000060b7c783b */ /* 0x000f620008004200 */
[C---:B0-----:R-:W-:Y:S08]  /*4150*/  HMMA.16816.F32.BF16 R100, R136.reuse, R56, R100 ;  /* 0x000000388864723c */ /* 0x041ff00000041864 */
[C---:B------:R-:W-:Y:S08]  /*4160*/  HMMA.16816.F32.BF16 R96, R136.reuse, R52, R96 ;  /* 0x000000348860723c */ /* 0x040ff00000041860 */
[C---:B------:R-:W-:Y:S08]  /*4170*/  HMMA.16816.F32.BF16 R92, R136.reuse, R48, R92 ;  /* 0x00000030885c723c */ /* 0x040ff0000004185c */
[----:B------:R-:W-:Y:S08]  /*4180*/  HMMA.16816.F32.BF16 R88, R136, R44, R88 ;  /* 0x0000002c8858723c */ /* 0x000ff00000041858 */
[C---:B-1----:R-:W-:Y:S08]  /*4190*/  HMMA.16816.F32.BF16 R116, R144.reuse, R56, R116 ;  /* 0x000000389074723c */ /* 0x042ff00000041874 */
[C---:B------:R-:W-:Y:S08]  /*41a0*/  HMMA.16816.F32.BF16 R112, R144.reuse, R52, R112 ;  /* 0x000000349070723c */ /* 0x040ff00000041870 */
[C---:B------:R-:W-:Y:S08]  /*41b0*/  HMMA.16816.F32.BF16 R108, R144.reuse, R48, R108 ;  /* 0x00000030906c723c */ /* 0x040ff0000004186c */
[----:B------:R-:W-:Y:S08]  /*41c0*/  HMMA.16816.F32.BF16 R104, R144, R44, R104 ;  /* 0x0000002c9068723c */ /* 0x000ff00000041868 */
[C---:B--2---:R-:W-:Y:S08]  /*41d0*/  HMMA.16816.F32.BF16 R100, R32.reuse, R58, R100 ;  /* 0x0000003a2064723c */ /* 0x044ff00000041864 */
[C---:B------:R-:W-:Y:S08]  /*41e0*/  HMMA.16816.F32.BF16 R96, R32.reuse, R54, R96 ;  /* 0x000000362060723c */ /* 0x040ff00000041860 */
[C---:B------:R-:W-:Y:S08]  /*41f0*/  HMMA.16816.F32.BF16 R92, R32.reuse, R50, R92 ;  /* 0x00000032205c723c */ /* 0x040ff0000004185c */
[----:B------:R-:W-:Y:S01]  /*4200*/  HMMA.16816.F32.BF16 R88, R32, R46, R88 ;  /* 0x0000002e2058723c */ /* 0x000fe20000041858 */
[----:B------:R-:W0:Y:S07]  /*4210*/  LDSM.16.MT88.4 R32, [R170+UR6+0x800] ;  /* 0x00080006aa20783b */ /* 0x000e2e0008004200 */
[C---:B---3--:R-:W-:Y:S08]  /*4220*/  HMMA.16816.F32.BF16 R116, R36.reuse, R58, R116 ;  /* 0x0000003a2474723c */ /* 0x048ff00000041874 */
[C---:B------:R-:W-:Y:S08]  /*4230*/  HMMA.16816.F32.BF16 R112, R36.reuse, R54, R112 ;  /* 0x000000362470723c */ /* 0x040ff00000041870 */
[C---:B------:R-:W-:Y:S08]  /*4240*/  HMMA.16816.F32.BF16 R108, R36.reuse, R50, R108 ;  /* 0x00000032246c723c */ /* 0x040ff0000004186c */
[----:B------:R-:W-:Y:S01]  /*4250*/  HMMA.16816.F32.BF16 R104, R36, R46, R104 ;  /* 0x0000002e2468723c */ /* 0x000fe20000041868 */
[----:B------:R-:W1:Y:S07]  /*4260*/  LDSM.16.MT88.4 R36, [R11+UR6+0x800] ;  /* 0x000800060b24783b */ /* 0x000e6e0008004200 */
[C---:B----4-:R-:W-:Y:S08]  /*4270*/  HMMA.16816.F32.BF16 R64, R40.reuse, R52, R64 ;  /* 0x000000342840723c */ /* 0x050ff00000041840 */
[----:B------:R-:W-:Y:S08]  /*4280*/  HMMA.16816.F32.BF16 R28, R40, R44, R28 ;  /* 0x0000002c281c723c */ /* 0x000ff0000004181c */
[C---:B-----5:R-:W-:Y:S08]  /*4290*/  HMMA.16816.F32.BF16 R84, R124.reuse, R56, R84 ;  /* 0x000000387c54723c */ /* 0x060ff00000041854 */
[C---:B------:R-:W-:Y:S08]  /*42a0*/  HMMA.16816.F32.BF16 R80, R124.reuse, R52, R80 ;  /* 0x000000347c50723c */ /* 0x040ff00000041850 */
[C---:B------:R-:W-:Y:S08]  /*42b0*/  HMMA.16816.F32.BF16 R76, R124.reuse, R48, R76 ;  /* 0x000000307c4c723c */ /* 0x040ff0000004184c */
[----:B------:R-:W-:Y:S08]  /*42c0*/  HMMA.16816.F32.BF16 R72, R124, R44, R72 ;  /* 0x0000002c7c48723c */ /* 0x000ff00000041848 */
[----:B------:R-:W-:Y:S01]  /*42d0*/  HMMA.16816.F32.BF16 R68, R40, R56, R68 ;  /* 0x000000382844723c */ /* 0x000fe20000041844 */
[----:B------:R-:W-:-:S07]  /*42e0*/  UIADD3 UR7, UPT, UPT, UR7, -0x1, URZ ;  /* 0xffffffff07077890 */ /* 0x000fce000fffe0ff */
[----:B------:R-:W-:Y:S01]  /*42f0*/  HMMA.16816.F32.BF16 R60, R40, R48, R60 ;  /* 0x00000030283c723c */ /* 0x000fe2000004183c */
[----:B------:R-:W-:-:S07]  /*4300*/  UISETP.NE.U32.AND UP0, UPT, UR7, URZ, UPT ;  /* 0x000000ff0700728c */ /* 0x000fce000bf05070 */
[C---:B0-----:R-:W-:Y:S08]  /*4310*/  HMMA.16816.F32.BF16 R64, R32.reuse, R54, R64 ;  /* 0x000000362040723c */ /* 0x041ff00000041840 */
[----:B------:R-:W-:Y:S01]  /*4320*/  HMMA.16816.F32.BF16 R28, R32, R46, R28 ;  /* 0x0000002e201c723c */ /* 0x000fe2000004181c */
[----:B------:R-:W-:-:S04]  /*4330*/  IMAD.WIDE R40, R181, 0x2, R246 ;  /* 0x00000002b5287825 */ /* 0x000fc800078e02f6 */
[----:B------:R-:W-:-:S03]  /*4340*/  IMAD.WIDE R42, R181, 0x2, R242 ;  /* 0x00000002b52a7825 */ /* 0x000fc600078e02f2 */
[----:B-1----:R-:W-:Y:S01]  /*4350*/  HMMA.16816.F32.BF16 R84, R36, R58, R84 ;  /* 0x0000003a2454723c */ /* 0x002fe20000041854 */
[----:B------:R-:W-:-:S04]  /*4360*/  IMAD.WIDE R238, R181, 0x2, R238 ;  /* 0x00000002b5ee7825 */ /* 0x000fc800078e02ee */
[----:B------:R-:W-:-:S03]  /*4370*/  IMAD.WIDE R226, R181, 0x2, R140 ;  /* 0x00000002b5e27825 */ /* 0x000fc600078e028c */
[----:B------:R-:W-:Y:S01]  /*4380*/  HMMA.16816.F32.BF16 R80, R36, R54, R80 ;  /* 0x000000362450723c */ /* 0x000fe20000041850 */
[----:B------:R-:W-:-:S07]  /*4390*/  IMAD.WIDE R148, R181, 0x2, R148 ;  /* 0x00000002b5947825 */ /* 0x000fce00078e0294 */
[----:B------:R-:W-:Y:S01]  /*43a0*/  HMMA.16816.F32.BF16 R76, R36, R50, R76 ;  /* 0x00000032244c723c */ /* 0x000fe2000004184c */
[----:B------:R-:W-:-:S07]  /*43b0*/  IMAD.WIDE R48, R181, 0x2, R228 ;  /* 0x00000002b5307825 */ /* 0x000fce00078e02e4 */
[----:B------:R-:W-:Y:S01]  /*43c0*/  HMMA.16816.F32.BF16 R72, R36, R46, R72 ;  /* 0x0000002e2448723c */ /* 0x000fe20000041848 */
[----:B------:R-:W-:-:S07]  /*43d0*/  IMAD.WIDE R36, R181, 0x2, R150 ;  /* 0x00000002b5247825 */ /* 0x000fce00078e0296 */
[----:B------:R-:W-:Y:S01]  /*43e0*/  HMMA.16816.F32.BF16 R68, R32, R58, R68 ;  /* 0x0000003a2044723c */ /* 0x000fe20000041844 */
[----:B------:R-:W-:-:S04]  /*43f0*/  IMAD.WIDE R58, R181, 0x2, R120 ;  /* 0x00000002b53a7825 */ /* 0x000fc800078e0278 */
[----:B------:R-:W-:Y:S02]  /*4400*/  IMAD.MOV.U32 R45, RZ, RZ, R41 ;  /* 0x000000ffff2d7224 */ /* 0x000fe400078e0029 */
[----:B------:R-:W-:Y:S01]  /*4410*/  IMAD.MOV.U32 R44, RZ, RZ, R42 ;  /* 0x000000ffff2c7224 */ /* 0x000fe200078e002a */
[----:B------:R-:W-:Y:S01]  /*4420*/  HMMA.16816.F32.BF16 R60, R32, R50, R60 ;  /* 0x00000032203c723c */ /* 0x000fe2000004183c */
[----:B------:R-:W-:-:S04]  /*4430*/  IMAD.WIDE R228, R181, 0x2, R152 ;  /* 0x00000002b5e47825 */ /* 0x000fc800078e0298 */
[----:B------:R-:W-:Y:S02]  /*4440*/  IMAD.MOV.U32 R38, RZ, RZ, R36 ;  /* 0x000000ffff267224 */ /* 0x000fe400078e0024 */
[----:B------:R-:W-:-:S04]  /*4450*/  IMAD.WIDE R150, R181, 0x2, R132 ;  /* 0x00000002b5967825 */ /* 0x000fc800078e0284 */
[----:B------:R-:W-:-:S04]  /*4460*/  IMAD.WIDE R52, R181, 0x2, R234 ;  /* 0x00000002b5347825 */ /* 0x000fc800078e02ea */
[----:B------:R-:W-:Y:S02]  /*4470*/  IMAD.MOV.U32 R42, RZ, RZ, R238 ;  /* 0x000000ffff2a7224 */ /* 0x000fe400078e00ee */
[----:B------:R-:W-:Y:S02]  /*4480*/  IMAD.MOV.U32 R41, RZ, RZ, R239 ;  /* 0x000000ffff297224 */ /* 0x000fe400078e00ef */
[----:B------:R-:W-:-:S04]  /*4490*/  IMAD.WIDE R210, R181, 0x2, R210 ;  /* 0x00000002b5d27825 */ /* 0x000fc800078e02d2 */
        /* <DEDUP_REMOVED lines=16> */
[----:B------:R-:W-:Y:S02]  /*45a0*/  IMAD.MOV.U32 R39, RZ, RZ, R227 ;  /* 0x000000ffff277224 */ /* 0x000fe400078e00e3 */
[----:B------:R-:W-:-:S04]  /*45b0*/  IMAD.WIDE R132, R181, 0x2, R26 ;  /* 0x00000002b5847825 */ /* 0x000fc800078e021a */
[----:B------:R-:W-:Y:S02]  /*45c0*/  IMAD.MOV.U32 R50, RZ, RZ, R148 ;  /* 0x000000ffff327224 */ /* 0x000fe400078e0094 */
[----:B------:R-:W-:Y:S02]  /*45d0*/  IMAD.MOV.U32 R51, RZ, RZ, R149 ;  /* 0x000000ffff337224 */ /* 0x000fe400078e0095 */
[----:B------:R-:W-:-:S04]  /*45e0*/  IMAD.WIDE R122, R181, 0x2, R122 ;  /* 0x00000002b57a7825 */ /* 0x000fc800078e027a */
[----:B------:R-:W-:Y:S02]  /*45f0*/  IMAD.MOV.U32 R36, RZ, RZ, R58 ;  /* 0x000000ffff247224 */ /* 0x000fe400078e003a */
[----:B------:R-:W-:-:S04]  /*4600*/  IMAD.WIDE R128, R181, 0x2, R128 ;  /* 0x00000002b5807825 */ /* 0x000fc800078e0280 */
[----:B------:R-:W-:-:S04]  /*4610*/  IMAD.WIDE R130, R181, 0x2, R130 ;  /* 0x00000002b5827825 */ /* 0x000fc800078e0282 */
[----:B------:R-:W-:-:S04]  /*4620*/  IMAD.WIDE R200, R178, 0x2, R200 ;  /* 0x00000002b2c87825 */ /* 0x000fc800078e02c8 */
[----:B------:R-:W-:Y:S01]  /*4630*/  VIADD R13, R13, 0xffffffe0 ;  /* 0xffffffe00d0d7836 */ /* 0x000fe20000000000 */
[----:B------:R-:W-:Y:S06]  /*4640*/  BRA.U UP0, `(.L_x_1) ;  /* 0xffffffe5009c7547 */ /* 0x000fec000b83ffff */
[----:B------:R-:W-:Y:S02]  /*4650*/  F2FP.BF16.F32.PACK_AB R91, R91, R90 ;  /* 0x0000005a5b5b723e */ /* 0x000fe400000010ff */
[----:B------:R-:W-:Y:S02]  /*4660*/  F2FP.BF16.F32.PACK_AB R63, R63, R62 ;  /* 0x0000003e3f3f723e */ /* 0x000fe400000010ff */
[----:B------:R-:W-:Y:S02]  /*4670*/  F2FP.BF16.F32.PACK_AB R95, R95, R94 ;  /* 0x0000005e5f5f723e */ /* 0x000fe400000010ff */
[----:B------:R-:W-:Y:S02]  /*4680*/  F2FP.BF16.F32.PACK_AB R67, R67, R66 ;  /* 0x000000424343723e */ /* 0x000fe400000010ff */
[----:B------:R-:W-:Y:S02]  /*4690*/  F2FP.BF16.F32.PACK_AB R99, R99, R98 ;  /* 0x000000626363723e */ /* 0x000fe400000010ff */
[----:B------:R-:W-:-:S02]  /*46a0*/  F2FP.BF16.F32.PACK_AB R71, R71, R70 ;  /* 0x000000464747723e */ /* 0x000fc400000010ff */
        /* <DEDUP_REMOVED lines=25> */
[----:B------:R-:W-:-:S07]  /*4840*/  F2FP.BF16.F32.PACK_AB R100, R117, R116 ;  /* 0x000000747564723e */ /* 0x000fce00000010ff */
.L_x_0:
[----:B------:R-:W0:Y:S01]  /*4850*/  S2R R6, SR_CgaCtaId ;  /* 0x0000000000067919 */ /* 0x000e220000008800 */
[----:B------:R-:W-:Y:S01]  /*4860*/  MOV R5, 0x400 ;  /* 0x0000040000057802 */ /* 0x000fe20000000f00 */
[----:B------:R-:W1:Y:S01]  /*4870*/  LDCU.128 UR12, c[0x0][0x390] ;  /* 0x00007200ff0c77ac */ /* 0x000e620008000c00 */
[----:B------:R-:W-:Y:S01]  /*4880*/  VIADD R25, R2, 0x5 ;  /* 0x0000000502197836 */ /* 0x000fe20000000000 */
[----:B------:R-:W2:Y:S01]  /*4890*/  S2R R4, SR_TID.X ;  /* 0x0000000000047919 */ /* 0x000ea20000002100 */
[----:B------:R-:W3:Y:S01]  /*48a0*/  LDCU UR4, c[0x0][0x3b4] ;  /* 0x00007680ff0477ac */ /* 0x000ee20008000800 */
[----:B------:R-:W4:Y:S01]  /*48b0*/  LDCU UR5, c[0x0][0x3b8] ;  /* 0x00007700ff0577ac */ /* 0x000f220008000800 */
[----:B------:R-:W-:Y:S01]  /*48c0*/  BAR.SYNC.DEFER_BLOCKING 0x0 ;  /* 0x0000000000007b1d */ /* 0x000fe20000010000 */
[C---:B-1----:R-:W-:Y:S01]  /*48d0*/  ISETP.GE.AND P0, PT, R3.reuse, UR14, PT ;  /* 0x0000000e03007c0c */ /* 0x042fe2000bf06270 */
[----:B---3--:R-:W-:-:S03]  /*48e0*/  IMAD R3, R3, UR4, RZ ;  /* 0x0000000403037c24 */ /* 0x008fc6000f8e02ff */
[----:B------:R-:W-:Y:S02]  /*48f0*/  ISETP.LT.AND P3, PT, R2, UR15, !P0 ;  /* 0x0000000f02007c0c */ /* 0x000fe4000c761270 */
[----:B0-----:R-:W-:Y:S02]  /*4900*/  LEA R6, R6, R5, 0x18 ;  /* 0x0000000506067211 */ /* 0x001fe400078ec0ff */
[C---:B--2---:R-:W-:Y:S02]  /*4910*/  LOP3.LUT R5, R4.reuse, 0x20, RZ, 0xc0, !PT ;  /* 0x0000002004057812 */ /* 0x044fe400078ec0ff */
[----:B------:R-:W-:Y:S01]  /*4920*/  LOP3.LUT R24, R4, 0x3f, RZ, 0xc0, !PT ;  /* 0x0000003f04187812 */ /* 0x000fe200078ec0ff */
[----:B------:R-:W-:Y:S02]  /*4930*/  VIADD R4, R2, 0x3 ;  /* 0x0000000302047836 */ /* 0x000fe40000000000 */
[--C-:B------:R-:W-:Y:S02]  /*4940*/  IMAD R5, R5, 0x20, R6.reuse ;  /* 0x0000002005057824 */ /* 0x100fe400078e0206 */
[----:B------:R-:W-:Y:S01]  /*4950*/  IMAD R24, R24, 0x10, R6 ;  /* 0x0000001018187824 */ /* 0x000fe200078e0206 */
[----:B------:R-:W-:Y:S01]  /*4960*/  ISETP.LT.AND P5, PT, R4, UR15, !P0 ;  /* 0x0000000f04007c0c */ /* 0x000fe2000c7a1270 */
[----:B------:R-:W-:-:S02]  /*4970*/  IMAD R36, R0, 0x10, R5 ;  /* 0x0000001000247824 */ /* 0x000fc400078e0205 */
[C---:B------:R-:W-:Y:S02]  /*4980*/  VIADD R0, R2.reuse, 0x1 ;  /* 0x0000000102007836 */ /* 0x040fe40000000000 */
[C---:B----4-:R-:W-:Y:S01]  /*4990*/  IMAD R4, R2.reuse, UR5, RZ ;  /* 0x0000000502047c24 */ /* 0x050fe2000f8e02ff */
[----:B------:R-:W-:Y:S01]  /*49a0*/  STSM.16.M88.4 [R36], R100 ;  /* 0x0000006424007844 */ /* 0x000fe20000000200 */
[----:B------:R-:W-:Y:S01]  /*49b0*/  VIADD R5, R2, 0x2 ;  /* 0x0000000202057836 */ /* 0x000fe20000000000 */
[----:B------:R-:W-:Y:S01]  /*49c0*/  ISETP.LT.AND P2, PT, R0, UR15, !P0 ;  /* 0x0000000f00007c0c */ /* 0x000fe2000c741270 */
[----:B------:R-:W-:Y:S01]  /*49d0*/  VIADD R0, R2, 0x4 ;  /* 0x0000000402007836 */ /* 0x000fe20000000000 */
[----:B------:R-:W-:Y:S01]  /*49e0*/  STSM.16.M88.4 [R36+0x200], R68 ;  /* 0x0002004424007844 */ /* 0x000fe20000000200 */
[----:B------:R-:W-:Y:S01]  /*49f0*/  VIADD R29, R4, UR5 ;  /* 0x00000005041d7c36 */ /* 0x000fe20008000000 */
[----:B------:R-:W-:Y:S02]  /*4a00*/  BAR.SYNC.DEFER_BLOCKING 0x0 ;  /* 0x0000000000007b1d */ /* 0x000fe40000010000 */
[----:B------:R-:W-:Y:S01]  /*4a10*/  ISETP.LT.AND P4, PT, R0, UR15, !P0 ;  /* 0x0000000f00007c0c */ /* 0x000fe2000c781270 */
[----:B------:R-:W-:Y:S01]  /*4a20*/  VIADD R31, R29, UR5 ;  /* 0x000000051d1f7c36 */ /* 0x000fe20008000000 */
[----:B------:R-:W-:-:S02]  /*4a30*/  LEA R0, P6, R3, UR12, 0x1 ;  /* 0x0000000c03007c11 */ /* 0x000fc4000f8c08ff */
[----:B------:R-:W-:Y:S02]  /*4a40*/  ISETP.LT.AND P1, PT, R5, UR15, !P0 ;  /* 0x0000000f05007c0c */ /* 0x000fe4000c721270 */
[----:B------:R-:W-:Y:S02]  /*4a50*/  LEA.HI.X.SX32 R3, R3, UR13, 0x1, P6 ;  /* 0x0000000d03037c11 */ /* 0x000fe4000b0f0eff */
[----:B------:R-:W-:-:S04]  /*4a60*/  LEA R26, P6, R4, R0, 0x1 ;  /* 0x00000000041a7211 */ /* 0x000fc800078c08ff */
[----:B------:R-:W-:Y:S02]  /*4a70*/  LEA.HI.X.SX32 R27, R4, R3, 0x1, P6 ;  /* 0x00000003041b7211 */ /* 0x000fe400030f0eff */
[----:B------:R-:W-:-:S04]  /*4a80*/  LEA R28, P6, R29, R0, 0x1 ;  /* 0x000000001d1c7211 */ /* 0x000fc800078c08ff */
[-C--:B------:R-:W-:Y:S02]  /*4a90*/  LEA.HI.X.SX32 R29, R29, R3.reuse, 0x1, P6 ;  /* 0x000000031d1d7211 */ /* 0x080fe400030f0eff */
[C---:B------:R-:W-:Y:S01]  /*4aa0*/  LEA R30, P6, R31.reuse, R0, 0x1 ;  /* 0x000000001f1e7211 */ /* 0x040fe200078c08ff */
[----:B------:R-:W0:Y:S04]  /*4ab0*/  LDS.128 R40, [R24] ;  /* 0x0000000018287984 */ /* 0x000e280000000c00 */
[----:B------:R-:W1:Y:S01]  /*4ac0*/  LDS.128 R20, [R24+0x400] ;  /* 0x0004000018147984 */ /* 0x000e620000000c00 */
[----:B------:R-:W-:Y:S06]  /*4ad0*/  BAR.SYNC.DEFER_BLOCKING 0x0 ;  /* 0x0000000000007b1d */ /* 0x000fec0000010000 */
[----:B------:R-:W-:Y:S04]  /*4ae0*/  STSM.16.M88.4 [R36], R96 ;  /* 0x0000006024007844 */ /* 0x000fe80000000200 */
[----:B------:R-:W-:Y:S01]  /*4af0*/  STSM.16.M88.4 [R36+0x200], R64 ;  /* 0x0002004024007844 */ /* 0x000fe20000000200 */
[----:B------:R-:W-:Y:S06]  /*4b00*/  BAR.SYNC.DEFER_BLOCKING 0x0 ;  /* 0x0000000000007b1d */ /* 0x000fec0000010000 */
[----:B------:R-:W2:Y:S04]  /*4b10*/  LDS.128 R16, [R24] ;  /* 0x0000000018107984 */ /* 0x000ea80000000c00 */
[----:B------:R-:W3:Y:S01]  /*4b20*/  LDS.128 R12, [R24+0x400] ;  /* 0x00040000180c7984 */ /* 0x000ee20000000c00 */
[----:B------:R-:W-:Y:S06]  /*4b30*/  BAR.SYNC.DEFER_BLOCKING 0x0 ;  /* 0x0000000000007b1d */ /* 0x000fec0000010000 */
[----:B------:R-:W-:Y:S04]  /*4b40*/  STSM.16.M88.4 [R36], R92 ;  /* 0x0000005c24007844 */ /* 0x000fe80000000200 */
[----:B------:R-:W-:Y:S01]  /*4b50*/  STSM.16.M88.4 [R36+0x200], R60 ;  /* 0x0002003c24007844 */ /* 0x000fe20000000200 */
[----:B------:R-:W-:Y:S06]  /*4b60*/  BAR.SYNC.DEFER_BLOCKING 0x0 ;  /* 0x0000000000007b1d */ /* 0x000fec0000010000 */
[----:B------:R-:W4:Y:S04]  /*4b70*/  LDS.128 R8, [R24] ;  /* 0x0000000018087984 */ /* 0x000f280000000c00 */
[----:B------:R-:W5:Y:S01]  /*4b80*/  LDS.128 R4, [R24+0x400] ;  /* 0x0004000018047984 */ /* 0x000f620000000c00 */
[----:B------:R-:W-:Y:S06]  /*4b90*/  BAR.SYNC.DEFER_BLOCKING 0x0 ;  /* 0x0000000000007b1d */ /* 0x000fec0000010000 */
[----:B------:R-:W-:Y:S04]  /*4ba0*/  STSM.16.M88.4 [R36], R88 ;  /* 0x0000005824007844 */ /* 0x000fe80000000200 */
[----:B------:R0:W-:Y:S01]  /*4bb0*/  STSM.16.M88.4 [R36+0x200], R32 ;  /* 0x0002002024007844 */ /* 0x0001e20000000200 */
[----:B------:R-:W-:Y:S01]  /*4bc0*/  BAR.SYNC.DEFER_BLOCKING 0x0 ;  /* 0x0000000000007b1d */ /* 0x000fe20000010000 */
[C---:B0-----:R-:W-:Y:S01]  /*4bd0*/  VIADD R32, R31.reuse, UR5 ;  /* 0x000000051f207c36 */ /* 0x041fe20008000000 */
[----:B------:R-:W-:-:S02]  /*4be0*/  LEA.HI.X.SX32 R31, R31, R3, 0x1, P6 ;  /* 0x000000031f1f7211 */ /* 0x000fc400030f0eff */
[----:B------:R-:W-:Y:S01]  /*4bf0*/  PRMT R34, R41, 0x7632, R34 ;  /* 0x0000763229227816 */ /* 0x000fe20000000022 */
[----:B------:R-:W-:Y:S01]  /*4c00*/  VIADD R33, R32, UR5 ;  /* 0x0000000520217c36 */ /* 0x000fe20008000000 */
[----:B------:R-:W-:Y:S01]  /*4c10*/  PRMT R35, R42, 0x7632, R35 ;  /* 0x000076322a237816 */ /* 0x000fe20000000023 */
[----:B------:R0:W-:Y:S01]  /*4c20*/  @P3 STG.E.U16 desc[UR8][R26.64], R40 ;  /* 0x000000281a003986 */ /* 0x0001e2000c101508 */
[----:B------:R-:W-:Y:S01]  /*4c30*/  ISETP.LT.AND P3, PT, R25, UR15, !P0 ;  /* 0x0000000f19007c0c */ /* 0x000fe2000c761270 */
[----:B------:R-:W-:Y:S01]  /*4c40*/  VIADD R25, R2, 0x6 ;  /* 0x0000000602197836 */ /* 0x000fe20000000000 */
[----:B0-----:R-:W-:Y:S02]  /*4c50*/  PRMT R27, R40, 0x7632, R27 ;  /* 0x00007632281b7816 */ /* 0x001fe4000000001b */
[----:B------:R-:W-:-:S03]  /*4c60*/  LEA R26, P6, R32, R0, 0x1 ;  /* 0x00000000201a7211 */ /* 0x000fc600078c08ff */
[----:B------:R0:W-:Y:S01]  /*4c70*/  @P2 STG.E.U16 desc[UR8][R28.64], R27 ;  /* 0x0000001b1c002986 */ /* 0x0001e2000c101508 */
[----:B------:R-:W-:Y:S01]  /*4c80*/  ISETP.LT.AND P2, PT, R25, UR15, !P0 ;  /* 0x0000000f19007c0c */ /* 0x000fe2000c741270 */
[C---:B------:R-:W-:Y:S02]  /*4c90*/  VIADD R25, R2.reuse, 0x7 ;  /* 0x0000000702197836 */ /* 0x040fe40000000000 */
[----:B------:R1:W-:Y:S03]  /*4ca0*/  @P1 STG.E.U16 desc[UR8][R30.64], R41 ;  /* 0x000000291e001986 */ /* 0x0003e6000c101508 */
[----:B------:R-:W-:Y:S01]  /*4cb0*/  ISETP.LT.AND P1, PT, R25, UR15, !P0 ;  /* 0x0000000f19007c0c */ /* 0x000fe2000c721270 */
[----:B------:R-:W-:Y:S01]  /*4cc0*/  VIADD R25, R2, 0x8 ;  /* 0x0000000802197836 */ /* 0x000fe20000000000 */
[----:B0-----:R-:W-:Y:S01]  /*4cd0*/  LEA.HI.X.SX32 R27, R32, R3, 0x1, P6 ;  /* 0x00000003201b7211 */ /* 0x001fe200030f0eff */
[C---:B------:R-:W-:Y:S01]  /*4ce0*/  VIADD R29, R33.reuse, UR5 ;  /* 0x00000005211d7c36 */ /* 0x040fe20008000000 */
[----:B------:R-:W-:-:S03]  /*4cf0*/  LEA R32, P6, R33, R0, 0x1 ;  /* 0x0000000021207211 */ /* 0x000fc600078c08ff */
[----:B------:R0:W-:Y:S01]  /*4d00*/  @P5 STG.E.U16 desc[UR8][R26.64], R34 ;  /* 0x000000221a005986 */ /* 0x0001e2000c101508 */
[-C--:B------:R-:W-:Y:S01]  /*4d10*/  LEA.HI.X.SX32 R33, R33, R3.reuse, 0x1, P6 ;  /* 0x0000000321217211 */ /* 0x080fe200030f0eff */
[----:B-1----:R-:W-:Y:S01]  /*4d20*/  VIADD R31, R29, UR5 ;  /* 0x000000051d1f7c36 */ /* 0x002fe20008000000 */
[----:B------:R-:W-:Y:S01]  /*4d30*/  ISETP.LT.AND P5, PT, R25, UR15, !P0 ;  /* 0x0000000f19007c0c */ /* 0x000fe2000c7a1270 */
[C---:B------:R-:W-:Y:S01]  /*4d40*/  VIADD R25, R2.reuse, 0x9 ;  /* 0x0000000902197836 */ /* 0x040fe20000000000 */
[CC--:B------:R-:W-:Y:S01]  /*4d50*/  LEA R28, P6, R29.reuse, R0.reuse, 0x1 ;  /* 0x000000001d1c7211 */ /* 0x0c0fe200078c08ff */
[----:B------:R1:W-:Y:S03]  /*4d60*/  @P4 STG.E.U16 desc[UR8][R32.64], R42 ;  /* 0x0000002a20004986 */ /* 0x0003e6000c101508 */
[----:B------:R-:W-:Y:S02]  /*4d70*/  LEA.HI.X.SX32 R29, R29, R3, 0x1, P6 ;  /* 0x000000031d1d7211 */ /* 0x000fe400030f0eff */
[----:B------:R-:W-:Y:S01]  /*4d80*/  ISETP.LT.AND P4, PT, R25, UR15, !P0 ;  /* 0x0000000f19007c0c */ /* 0x000fe2000c781270 */
[----:B------:R-:W-:Y:S01]  /*4d90*/  VIADD R25, R2, 0xa ;  /* 0x0000000a02197836 */ /* 0x000fe20000000000 */
[C---:B------:R-:W-:Y:S01]  /*4da0*/  LEA R30, P6, R31.reuse, R0, 0x1 ;  /* 0x000000001f1e7211 */ /* 0x040fe200078c08ff */
[----:B0-----:R-:W-:Y:S01]  /*4db0*/  VIADD R27, R31, UR5 ;  /* 0x000000051f1b7c36 */ /* 0x001fe20008000000 */
[----:B------:R0:W-:Y:S01]  /*4dc0*/  @P3 STG.E.U16 desc[UR8][R28.64], R35 ;  /* 0x000000231c003986 */ /* 0x0001e2000c101508 */
[----:B------:R-:W-:-:S02]  /*4dd0*/  PRMT R34, R43, 0x7632, R34 ;  /* 0x000076322b227816 */ /* 0x000fc40000000022 */
[-C--:B------:R-:W-:Y:S01]  /*4de0*/  LEA.HI.X.SX32 R31, R31, R3.reuse, 0x1, P6 ;  /* 0x000000031f1f7211 */ /* 0x080fe200030f0eff */
[----:B-1----:R-:W-:Y:S01]  /*4df0*/  VIADD R33, R27, UR5 ;  /* 0x000000051b217c36 */ /* 0x002fe20008000000 */
[----:B------:R-:W-:Y:S01]  /*4e00*/  ISETP.LT.AND P3, PT, R25, UR15, !P0 ;  /* 0x0000000f19007c0c */ /* 0x000fe2000c761270 */
[C---:B------:R-:W-:Y:S01]  /*4e10*/  VIADD R25, R2.reuse, 0xb ;  /* 0x0000000b02197836 */ /* 0x040fe20000000000 */
[-C--:B------:R-:W-:Y:S01]  /*4e20*/  LEA R26, P6, R27, R0.reuse, 0x1 ;  /* 0x000000001b1a7211 */ /* 0x080fe200078c08ff */
[----:B------:R1:W-:Y:S03]  /*4e30*/  @P2 STG.E.U16 desc[UR8][R30.64], R43 ;  /* 0x0000002b1e002986 */ /* 0x0003e6000c101508 */
[----:B------:R-:W-:Y:S01]  /*4e40*/  ISETP.LT.AND P2, PT, R25, UR15, !P0 ;  /* 0x0000000f19007c0c */ /* 0x000fe2000c741270 */
[----:B------:R-:W-:Y:S01]  /*4e50*/  VIADD R25, R2, 0xc ;  /* 0x0000000c02197836 */ /* 0x000fe20000000000 */
[----:B------:R-:W-:Y:S01]  /*4e60*/  LEA.HI.X.SX32 R27, R27, R3, 0x1, P6 ;  /* 0x000000031b1b7211 */ /* 0x000fe200030f0eff */
[C---:B0-----:R-:W-:Y:S01]  /*4e70*/  VIADD R29, R33.reuse, UR5 ;  /* 0x00000005211d7c36 */ /* 0x041fe20008000000 */
        /* <DEDUP_REMOVED lines=12> */
[----:B0-----:R-:W-:-:S03]  /*4f40*/  VIADD R27, R31, UR5 ;  /* 0x000000051f1b7c36 */ /* 0x001fc60008000000 */
[----:B------:R-:W-:Y:S02]  /*4f50*/  LEA.HI.X.SX32 R31, R31, R3, 0x1, P6 ;  /* 0x000000031f1f7211 */ /* 0x000fe400030f0eff */
[----:B-1----:R-:W-:Y:S01]  /*4f60*/  PRMT R33, R20, 0x7632, R33 ;  /* 0x0000763214217816 */ /* 0x002fe20000000021 */
[----:B------:R-:W-:Y:S01]  /*4f70*/  VIADD R20, R2, 0xf ;  /* 0x0000000f02147836 */ /* 0x000fe20000000000 */
[----:B------:R-:W-:-:S03]  /*4f80*/  LEA R26, P6, R27, R0, 0x1 ;  /* 0x000000001b1a7211 */ /* 0x000fc600078c08ff */
[----:B------:R0:W-:Y:S01]  /*4f90*/  @P4 STG.E.U16 desc[UR8][R28.64], R33 ;  /* 0x000000211c004986 */ /* 0x0001e2000c101508 */
[----:B------:R-:W-:Y:S01]  /*4fa0*/  ISETP.LT.AND P4, PT, R25, UR15, !P0 ;  /* 0x0000000f19007c0c */ /* 0x000fe2000c781270 */
[C---:B------:R-:W-:Y:S01]  /*4fb0*/  VIADD R25, R27.reuse, UR5 ;  /* 0x000000051b197c36 */ /* 0x040fe20008000000 */
[----:B------:R-:W-:Y:S01]  /*4fc0*/  LEA.HI.X.SX32 R27, R27, R3, 0x1, P6 ;  /* 0x000000031b1b7211 */ /* 0x000fe200030f0eff */
[----:B------:R1:W-:Y:S01]  /*4fd0*/  @P3 STG.E.U16 desc[UR8][R30.64], R21 ;  /* 0x000000151e003986 */ /* 0x0003e2000c101508 */
[----:B------:R-:W-:Y:S01]  /*4fe0*/  ISETP.LT.AND P3, PT, R20, UR15, !P0 ;  /* 0x0000000f14007c0c */ /* 0x000fe2000c761270 */
[----:B------:R-:W-:Y:S01]  /*4ff0*/  VIADD R20, R2, 0x10 ;  /* 0x0000001002147836 */ /* 0x000fe20000000000 */
[C---:B------:R-:W-:Y:S01]  /*5000*/  LEA R32, P6, R25.reuse, R0, 0x1 ;  /* 0x0000000019207211 */ /* 0x040fe200078c08ff */
[----:B0-----:R-:W-:-:S03]  /*5010*/  VIADD R29, R25, UR5 ;  /* 0x00000005191d7c36 */ /* 0x001fc60008000000 */
[----:B------:R-:W-:Y:S01]  /*5020*/  LEA.HI.X.SX32 R33, R25, R3, 0x1, P6 ;  /* 0x0000000319217211 */ /* 0x000fe200030f0eff */
[----:B------:R-:W-:Y:S01]  /*5030*/  VIADD R25, R2, 0x12 ;  /* 0x0000001202197836 */ /* 0x000fe20000000000 */
[----:B-1----:R-:W-:Y:S01]  /*5040*/  PRMT R31, R21, 0x7632, R31 ;  /* 0x00007632151f7816 */ /* 0x002fe2000000001f */
[C---:B------:R-:W-:Y:S01]  /*5050*/  VIADD R21, R29.reuse, UR5 ;  /* 0x000000051d157c36 */ /* 0x040fe20008000000 */
[----:B------:R-:W-:-:S03]  /*5060*/  LEA R28, P6, R29, R0, 0x1 ;  /* 0x000000001d1c7211 */ /* 0x000fc600078c08ff */
[----:B------:R0:W-:Y:S01]  /*5070*/  @P2 STG.E.U16 desc[UR8][R26.64], R31 ;  /* 0x0000001f1a002986 */ /* 0x0001e2000c101508 */
[----:B------:R-:W-:Y:S01]  /*5080*/  ISETP.LT.AND P2, PT, R20, UR15, !P0 ;  /* 0x0000000f14007c0c */ /* 0x000fe2000c741270 */
[----:B------:R-:W-:Y:S01]  /*5090*/  VIADD R20, R2, 0x11 ;  /* 0x0000001102147836 */ /* 0x000fe20000000000 */
[----:B------:R-:W-:Y:S01]  /*50a0*/  LEA.HI.X.SX32 R29, R29, R3, 0x1, P6 ;  /* 0x000000031d1d7211 */ /* 0x000fe200030f0eff */
[----:B------:R1:W-:Y:S03]  /*50b0*/  @P1 STG.E.U16 desc[UR8][R32.64], R22 ;  /* 0x0000001620001986 */ /* 0x0003e6000c101508 */
[----:B------:R-:W-:Y:S02]  /*50c0*/  ISETP.LT.AND P1, PT, R20, UR15, !P0 ;  /* 0x0000000f14007c0c */ /* 0x000fe4000c721270 */
[C---:B------:R-:W-:Y:S01]  /*50d0*/  LEA R20, P6, R21.reuse, R0, 0x1 ;  /* 0x0000000015147211 */ /* 0x040fe200078c08ff */
[----:B0-----:R-:W-:-:S03]  /*50e0*/  VIADD R27, R21, UR5 ;  /* 0x00000005151b7c36 */ /* 0x001fc60008000000 */
[-C--:B------:R-:W-:Y:S02]  /*50f0*/  LEA.HI.X.SX32 R21, R21, R3.reuse, 0x1, P6 ;  /* 0x0000000315157211 */ /* 0x080fe400030f0eff */
[----:B-1----:R-:W-:Y:S01]  /*5100*/  PRMT R33, R22, 0x7632, R33 ;  /* 0x0000763216217816 */ /* 0x002fe20000000021 */
[----:B------:R-:W-:Y:S01]  /*5110*/  VIADD R22, R2, 0x13 ;  /* 0x0000001302167836 */ /* 0x000fe20000000000 */
[-C--:B------:R-:W-:Y:S02]  /*5120*/  LEA R26, P6, R27, R0.reuse, 0x1 ;  /* 0x000000001b1a7211 */ /* 0x080fe400078c08ff */
[----:B------:R-:W-:Y:S01]  /*5130*/  PRMT R32, R23, 0x7632, R32 ;  /* 0x0000763217207816 */ /* 0x000fe20000000020 */
[----:B------:R0:W-:Y:S01]  /*5140*/  @P5 STG.E.U16 desc[UR8][R28.64], R33 ;  /* 0x000000211c005986 */ /* 0x0001e2000c101508 */
[----:B------:R-:W-:Y:S01]  /*5150*/  ISETP.LT.AND P5, PT, R25, UR15, !P0 ;  /* 0x0000000f19007c0c */ /* 0x000fe2000c7a1270 */
[C---:B------:R-:W-:Y:S01]  /*5160*/  VIADD R25, R27.reuse, UR5 ;  /* 0x000000051b197c36 */ /* 0x040fe20008000000 */
[-C--:B------:R-:W-:Y:S01]  /*5170*/  LEA.HI.X.SX32 R27, R27, R3.reuse, 0x1, P6 ;  /* 0x000000031b1b7211 */ /* 0x080fe200030f0eff */
[----:B------:R1:W-:Y:S01]  /*5180*/  @P4 STG.E.U16 desc[UR8][R20.64], R23 ;  /* 0x0000001714004986 */ /* 0x0003e2000c101508 */
[----:B------:R-:W-:Y:S01]  /*5190*/  ISETP.LT.AND P4, PT, R22, UR15, !P0 ;  /* 0x0000000f16007c0c */ /* 0x000fe2000c781270 */
[----:B------:R-:W-:Y:S01]  /*51a0*/  VIADD R22, R2, 0x14 ;  /* 0x0000001402167836 */ /* 0x000fe20000000000 */
[C---:B------:R-:W-:Y:S01]  /*51b0*/  LEA R30, P6, R25.reuse, R0, 0x1 ;  /* 0x00000000191e7211 */ /* 0x040fe200078c08ff */
[----:B------:R3:W-:Y:S03]  /*51c0*/  @P3 STG.E.U16 desc[UR8][R26.64], R32 ;  /* 0x000000201a003986 */ /* 0x0007e6000c101508 */
[C---:B------:R-:W-:Y:S01]  /*51d0*/  LEA.HI.X.SX32 R31, R25.reuse, R3, 0x1, P6 ;  /* 0x00000003191f7211 */ /* 0x040fe200030f0eff */
[----:B0-----:R-:W-:Y:S01]  /*51e0*/  VIADD R29, R25, UR5 ;  /* 0x00000005191d7c36 */ /* 0x001fe20008000000 */
[----:B------:R-:W-:Y:S01]  /*51f0*/  ISETP.LT.AND P3, PT, R22, UR15, !P0 ;  /* 0x0000000f16007c0c */ /* 0x000fe2000c761270 */
[----:B------:R-:W-:-:S02]  /*5200*/  VIADD R22, R2, 0x16 ;  /* 0x0000001602167836 */ /* 0x000fc40000000000 */
[----:B-1----:R-:W-:Y:S01]  /*5210*/  VIADD R20, R2, 0x15 ;  /* 0x0000001502147836 */ /* 0x002fe20000000000 */
[CC--:B------:R-:W-:Y:S01]  /*5220*/  LEA R28, P6, R29.reuse, R0.reuse, 0x1 ;  /* 0x000000001d1c7211 */ /* 0x0c0fe200078c08ff */
[C---:B------:R-:W-:Y:S01]  /*5230*/  VIADD R21, R29.reuse, UR5 ;  /* 0x000000051d157c36 */ /* 0x040fe20008000000 */
[----:B--2---:R0:W-:Y:S01]  /*5240*/  @P2 STG.E.U16 desc[UR8][R30.64], R16 ;  /* 0x000000101e002986 */ /* 0x0041e2000c101508 */
[----:B---3--:R-:W-:Y:S02]  /*5250*/  PRMT R27, R16, 0x7632, R27 ;  /* 0x00007632101b7816 */ /* 0x008fe4000000001b */
[-C--:B------:R-:W-:Y:S01]  /*5260*/  LEA.HI.X.SX32 R29, R29, R3.reuse, 0x1, P6 ;  /* 0x000000031d1d7211 */ /* 0x080fe200030f0eff */
[C---:B------:R-:W-:Y:S01]  /*5270*/  VIADD R23, R21.reuse, UR5 ;  /* 0x0000000515177c36 */ /* 0x040fe20008000000 */
[----:B------:R-:W-:Y:S02]  /*5280*/  ISETP.LT.AND P2, PT, R20, UR15, !P0 ;  /* 0x0000000f14007c0c */ /* 0x000fe4000c741270 */
[-C--:B------:R-:W-:Y:S01]  /*5290*/  LEA R20, P6, R21, R0.reuse, 0x1 ;  /* 0x0000000015147211 */ /* 0x080fe200078c08ff */
[----:B------:R1:W-:Y:S01]  /*52a0*/  @P1 STG.E.U16 desc[UR8][R28.64], R27 ;  /* 0x0000001b1c001986 */ /* 0x0003e2000c101508 */
[----:B------:R-:W-:Y:S01]  /*52b0*/  ISETP.LT.AND P1, PT, R22, UR15, !P0 ;  /* 0x0000000f16007c0c */ /* 0x000fe2000c721270 */
[----:B------:R-:W-:Y:S01]  /*52c0*/  VIADD R25, R23, UR5 ;  /* 0x0000000517197c36 */ /* 0x000fe20008000000 */
[----:B------:R-:W-:Y:S01]  /*52d0*/  LEA.HI.X.SX32 R21, R21, R3, 0x1, P6 ;  /* 0x0000000315157211 */ /* 0x000fe200030f0eff */
[----:B0-----:R-:W-:Y:S01]  /*52e0*/  VIADD R16, R2, 0x17 ;  /* 0x0000001702107836 */ /* 0x001fe20000000000 */
[----:B------:R-:W-:-:S03]  /*52f0*/  LEA R22, P6, R23, R0, 0x1 ;  /* 0x0000000017167211 */ /* 0x000fc600078c08ff */
[----:B------:R0:W-:Y:S01]  /*5300*/  @P5 STG.E.U16 desc[UR8][R20.64], R17 ;  /* 0x0000001114005986 */ /* 0x0001e2000c101508 */
[----:B------:R-:W-:Y:S01]  /*5310*/  ISETP.LT.AND P5, PT, R16, UR15, !P0 ;  /* 0x0000000f10007c0c */ /* 0x000fe2000c7a1270 */
[----:B------:R-:W-:Y:S01]  /*5320*/  VIADD R16, R2, 0x18 ;  /* 0x0000001802107836 */ /* 0x000fe20000000000 */
[----:B------:R-:W-:Y:S01]  /*5330*/  LEA.HI.X.SX32 R23, R23, R3, 0x1, P6 ;  /* 0x0000000317177211 */ /* 0x000fe200030f0eff */
[C---:B-1----:R-:W-:Y:S01]  /*5340*/  VIADD R29, R25.reuse, UR5 ;  /* 0x00000005191d7c36 */ /* 0x042fe20008000000 */
[----:B------:R-:W-:-:S04]  /*5350*/  LEA R26, P6, R25, R0, 0x1 ;  /* 0x00000000191a7211 */ /* 0x000fc800078c08ff */
[-C--:B------:R-:W-:Y:S02]  /*5360*/  LEA.HI.X.SX32 R27, R25, R3.reuse, 0x1, P6 ;  /* 0x00000003191b7211 */ /* 0x080fe400030f0eff */
[----:B------:R-:W-:Y:S01]  /*5370*/  LEA R28, P6, R29, R0, 0x1 ;  /* 0x000000001d1c7211 */ /* 0x000fe200078c08ff */
[----:B0-----:R-:W-:Y:S01]  /*5380*/  VIADD R20, R2, 0x1a ;  /* 0x0000001a02147836 */ /* 0x001fe20000000000 */
[----:B------:R-:W-:Y:S01]  /*5390*/  PRMT R21, R17, 0x7632, R21 ;  /* 0x0000763211157816 */ /* 0x000fe20000000015 */
[C---:B------:R-:W-:Y:S01]  /*53a0*/  VIADD R17, R29.reuse, UR5 ;  /* 0x000000051d117c36 */ /* 0x040fe20008000000 */
[----:B------:R-:W-:Y:S02]  /*53b0*/  LEA.HI.X.SX32 R29, R29, R3, 0x1, P6 ;  /* 0x000000031d1d7211 */ /* 0x000fe400030f0eff */
[----:B------:R-:W-:Y:S01]  /*53c0*/  PRMT R25, R18, 0x7632, R25 ;  /* 0x0000763212197816 */ /* 0x000fe20000000019 */
[----:B------:R0:W-:Y:S01]  /*53d0*/  @P4 STG.E.U16 desc[UR8][R22.64], R21 ;  /* 0x0000001516004986 */ /* 0x0001e2000c101508 */
[----:B------:R-:W-:Y:S01]  /*53e0*/  ISETP.LT.AND P4, PT, R16, UR15, !P0 ;  /* 0x0000000f10007c0c */ /* 0x000fe2000c781270 */
[----:B------:R-:W-:-:S02]  /*53f0*/  VIADD R16, R2, 0x19 ;  /* 0x0000001902107836 */ /* 0x000fc40000000000 */
[----:B------:R1:W-:Y:S03]  /*5400*/  @P3 STG.E.U16 desc[UR8][R26.64], R18 ;  /* 0x000000121a003986 */ /* 0x0003e6000c101508 */
[----:B------:R-:W-:Y:S01]  /*5410*/  ISETP.LT.AND P3, PT, R16, UR15, !P0 ;  /* 0x0000000f10007c0c */ /* 0x000fe2000c761270 */
[----:B------:R2:W-:Y:S01]  /*5420*/  @P2 STG.E.U16 desc[UR8][R28.64], R25 ;  /* 0x000000191c002986 */ /* 0x0005e2000c101508 */
[C---:B------:R-:W-:Y:S02]  /*5430*/  LEA R16, P6, R17.reuse, R0, 0x1 ;  /* 0x0000000011107211 */ /* 0x040fe400078c08ff */
[----:B------:R-:W-:Y:S01]  /*5440*/  ISETP.LT.AND P2, PT, R20, UR15, !P0 ;  /* 0x0000000f14007c0c */ /* 0x000fe2000c741270 */
[C---:B0-----:R-:W-:Y:S01]  /*5450*/  VIADD R21, R17.reuse, UR5 ;  /* 0x0000000511157c36 */ /* 0x041fe20008000000 */
[----:B------:R-:W-:-:S03]  /*5460*/  LEA.HI.X.SX32 R17, R17, R3, 0x1, P6 ;  /* 0x0000000311117211 */ /* 0x000fc600030f0eff */
[C---:B------:R-:W-:Y:S01]  /*5470*/  VIADD R23, R21.reuse, UR5 ;  /* 0x0000000515177c36 */ /* 0x040fe20008000000 */
[-C--:B------:R-:W-:Y:S01]  /*5480*/  LEA R20, P6, R21, R0.reuse, 0x1 ;  /* 0x0000000015147211 */ /* 0x080fe200078c08ff */
[----:B-1----:R-:W-:Y:S01]  /*5490*/  VIADD R18, R2, 0x1b ;  /* 0x0000001b02127836 */ /* 0x002fe20000000000 */
[----:B------:R0:W-:Y:S01]  /*54a0*/  @P1 STG.E.U16 desc[UR8][R16.64], R19 ;  /* 0x0000001310001986 */ /* 0x0001e2000c101508 */
[----:B--2---:R-:W-:Y:S01]  /*54b0*/  VIADD R25, R23, UR5 ;  /* 0x0000000517197c36 */ /* 0x004fe20008000000 */
[-C--:B------:R-:W-:Y:S02]  /*54c0*/  LEA.HI.X.SX32 R21, R21, R3.reuse, 0x1, P6 ;  /* 0x0000000315157211 */ /* 0x080fe400030f0eff */
[-C--:B------:R-:W-:Y:S02]  /*54d0*/  LEA R22, P6, R23, R0.reuse, 0x1 ;  /* 0x0000000017167211 */ /* 0x080fe400078c08ff */
[----:B------:R-:W-:Y:S02]  /*54e0*/  PRMT R27, R19, 0x7632, R27 ;  /* 0x00007632131b7816 */ /* 0x000fe4000000001b */
[----:B------:R-:W-:Y:S01]  /*54f0*/  ISETP.LT.AND P1, PT, R18, UR15, !P0 ;  /* 0x0000000f12007c0c */ /* 0x000fe2000c721270 */
[C---:B------:R-:W-:Y:S01]  /*5500*/  VIADD R18, R2.reuse, 0x1c ;  /* 0x0000001c02127836 */ /* 0x040fe20000000000 */
[-C--:B------:R-:W-:Y:S01]  /*5510*/  LEA.HI.X.SX32 R23, R23, R3.reuse, 0x1, P6 ;  /* 0x0000000317177211 */ /* 0x080fe200030f0eff */
[----:B------:R1:W-:Y:S01]  /*5520*/  @P5 STG.E.U16 desc[UR8][R20.64], R27 ;  /* 0x0000001b14005986 */ /* 0x0003e2000c101508 */
[----:B0-----:R-:W-:Y:S01]  /*5530*/  VIADD R16, R2, 0x1d ;  /* 0x0000001d02107836 */ /* 0x001fe20000000000 */
[C---:B------:R-:W-:Y:S01]  /*5540*/  LEA R26, P6, R25.reuse, R0, 0x1 ;  /* 0x00000000191a7211 */ /* 0x040fe200078c08ff */
[----:B------:R-:W-:Y:S01]  /*5550*/  VIADD R17, R25, UR5 ;  /* 0x0000000519117c36 */ /* 0x000fe20008000000 */
[----:B------:R0:W-:Y:S01]  /*5560*/  @P4 STG.E.U16 desc[UR8][R22.64], R12 ;  /* 0x0000000c16004986 */ /* 0x0001e2000c101508 */
[----:B------:R-:W-:Y:S01]  /*5570*/  ISETP.LT.AND P5, PT, R18, UR15, !P0 ;  /* 0x0000000f12007c0c */ /* 0x000fe2000c7a1270 */
[----:B------:R-:W-:Y:S01]  /*5580*/  VIADD R18, R2, 0x1e ;  /* 0x0000001e02127836 */ /* 0x000fe20000000000 */
[----:B------:R-:W-:Y:S01]  /*5590*/  ISETP.LT.AND P4, PT, R16, UR15, !P0 ;  /* 0x0000000f10007c0c */ /* 0x000fe2000c781270 */
[----:B------:R-:W-:Y:S01]  /*55a0*/  VIADD R19, R17, UR5 ;  /* 0x0000000511137c36 */ /* 0x000fe20008000000 */
[----:B-1----:R-:W-:-:S03]  /*55b0*/  LEA.HI.X.SX32 R27, R25, R3, 0x1, P6 ;  /* 0x00000003191b7211 */ /* 0x002fc600030f0eff */
[----:B------:R-:W-:Y:S01]  /*55c0*/  VIADD R21, R19, UR5 ;  /* 0x0000000513157c36 */ /* 0x000fe20008000000 */
[C---:B------:R-:W-:Y:S02]  /*55d0*/  LEA R16, P6, R17.reuse, R0, 0x1 ;  /* 0x0000000011107211 */ /* 0x040fe400078c08ff */
[----:B0-----:R-:W-:Y:S01]  /*55e0*/  PRMT R23, R12, 0x7632, R23 ;  /* 0x000076320c177816 */ /* 0x001fe20000000017 */
[----:B------:R-:W-:Y:S01]  /*55f0*/  VIADD R12, R2, 0x1f ;  /* 0x0000001f020c7836 */ /* 0x000fe20000000000 */
[----:B------:R-:W-:-:S03]  /*5600*/  LEA.HI.X.SX32 R17, R17, R3, 0x1, P6 ;  /* 0x0000000311117211 */ /* 0x000fc600030f0eff */
[----:B------:R0:W-:Y:S01]  /*5610*/  @P3 STG.E.U16 desc[UR8][R26.64], R23 ;  /* 0x000000171a003986 */ /* 0x0001e2000c101508 */
[----:B------:R-:W-:Y:S02]  /*5620*/  ISETP.LT.AND P3, PT, R18, UR15, !P0 ;  /* 0x0000000f12007c0c */ /* 0x000fe4000c761270 */
[CC--:B------:R-:W-:Y:S01]  /*5630*/  LEA R18, P6, R19.reuse, R0.reuse, 0x1 ;  /* 0x0000000013127211 */ /* 0x0c0fe200078c08ff */
[----:B------:R1:W-:Y:S01]  /*5640*/  @P2 STG.E.U16 desc[UR8][R16.64], R13 ;  /* 0x0000000d10002986 */ /* 0x0003e2000c101508 */
[----:B------:R-:W-:Y:S01]  /*5650*/  ISETP.LT.AND P2, PT, R12, UR15, !P0 ;  /* 0x0000000f0c007c0c */ /* 0x000fe2000c741270 */
[----:B------:R-:W-:Y:S01]  /*5660*/  VIADD R12, R2, 0x20 ;  /* 0x00000020020c7836 */ /* 0x000fe20000000000 */
[----:B------:R-:W-:Y:S02]  /*5670*/  LEA.HI.X.SX32 R19, R19, R3, 0x1, P6 ;  /* 0x0000000313137211 */ /* 0x000fe400030f0eff */
[C---:B------:R-:W-:Y:S01]  /*5680*/  LEA R20, P6, R21.reuse, R0, 0x1 ;  /* 0x0000000015147211 */ /* 0x040fe200078c08ff */
[----:B0-----:R-:W-:-:S03]  /*5690*/  VIADD R23, R21, UR5 ;  /* 0x0000000515177c36 */ /* 0x001fc60008000000 */
[-C--:B------:R-:W-:Y:S02]  /*56a0*/  LEA.HI.X.SX32 R21, R21, R3.reuse, 0x1, P6 ;  /* 0x0000000315157211 */ /* 0x080fe400030f0eff */
[----:B-1----:R-:W-:Y:S01]  /*56b0*/  PRMT R17, R13, 0x7632, R17 ;  /* 0x000076320d117816 */ /* 0x002fe20000000011 */
[C---:B------:R-:W-:Y:S01]  /*56c0*/  VIADD R13, R23.reuse, UR5 ;  /* 0x00000005170d7c36 */ /* 0x040fe20008000000 */
[C---:B------:R-:W-:Y:S01]  /*56d0*/  LEA R22, P6, R23.reuse, R0, 0x1 ;  /* 0x0000000017167211 */ /* 0x040fe200078c08ff */
[----:B------:R-:W-:Y:S02]  /*56e0*/  VIADD R16, R2, 0x22 ;  /* 0x0000002202107836 */ /* 0x000fe40000000000 */
[----:B------:R0:W-:Y:S01]  /*56f0*/  @P1 STG.E.U16 desc[UR8][R18.64], R17 ;  /* 0x0000001112001986 */ /* 0x0001e2000c101508 */
[----:B------:R-:W-:Y:S01]  /*5700*/  ISETP.LT.AND P1, PT, R12, UR15, !P0 ;  /* 0x0000000f0c007c0c */ /* 0x000fe2000c721270 */
[----:B------:R-:W-:Y:S01]  /*5710*/  VIADD R12, R2, 0x21 ;  /* 0x00000021020c7836 */ /* 0x000fe20000000000 */
[----:B------:R-:W-:Y:S01]  /*5720*/  LEA.HI.X.SX32 R23, R23, R3, 0x1, P6 ;  /* 0x0000000317177211 */ /* 0x000fe200030f0eff */
[----:B------:R1:W-:Y:S03]  /*5730*/  @P5 STG.E.U16 desc[UR8][R20.64], R14 ;  /* 0x0000000e14005986 */ /* 0x0003e6000c101508 */
[----:B------:R-:W-:-:S02]  /*5740*/  ISETP.LT.AND P5, PT, R12, UR15, !P0 ;  /* 0x0000000f0c007c0c */ /* 0x000fc4000c7a1270 */
[C---:B------:R-:W-:Y:S01]  /*5750*/  LEA R12, P6, R13.reuse, R0, 0x1 ;  /* 0x000000000d0c7211 */ /* 0x040fe200078c08ff */
[----:B0-----:R-:W-:-:S03]  /*5760*/  VIADD R17, R13, UR5 ;  /* 0x000000050d117c36 */ /* 0x001fc60008000000 */
[-C--:B------:R-:W-:Y:S02]  /*5770*/  LEA.HI.X.SX32 R13, R13, R3.reuse, 0x1, P6 ;  /* 0x000000030d0d7211 */ /* 0x080fe400030f0eff */
[----:B-1----:R-:W-:Y:S01]  /*5780*/  PRMT R21, R14, 0x7632, R21 ;  /* 0x000076320e157816 */ /* 0x002fe20000000015 */
[C---:B------:R-:W-:Y:S02]  /*5790*/  VIADD R19, R17.reuse, UR5 ;  /* 0x0000000511137c36 */ /* 0x040fe40008000000 */
[----:B------:R-:W-:Y:S02]  /*57a0*/  VIADD R14, R2, 0x23 ;  /* 0x00000023020e7836 */ /* 0x000fe40000000000 */
[----:B------:R0:W-:Y:S01]  /*57b0*/  @P4 STG.E.U16 desc[UR8][R22.64], R21 ;  /* 0x0000001516004986 */ /* 0x0001e2000c101508 */
[----:B------:R-:W-:Y:S02]  /*57c0*/  ISETP.LT.AND P4, PT, R16, UR15, !P0 ;  /* 0x0000000f10007c0c */ /* 0x000fe4000c781270 */
[C---:B------:R-:W-:Y:S01]  /*57d0*/  LEA R16, P6, R17.reuse, R0, 0x1 ;  /* 0x0000000011107211 */ /* 0x040fe200078c08ff */
[----:B------:R1:W-:Y:S01]  /*57e0*/  @P3 STG.E.U16 desc[UR8][R12.64], R15 ;  /* 0x0000000f0c003986 */ /* 0x0003e2000c101508 */
[----:B------:R-:W-:Y:S01]  /*57f0*/  ISETP.LT.AND P3, PT, R14, UR15, !P0 ;  /* 0x0000000f0e007c0c */ /* 0x000fe2000c761270 */
[----:B------:R-:W-:Y:S01]  /*5800*/  VIADD R14, R2, 0x24 ;  /* 0x00000024020e7836 */ /* 0x000fe20000000000 */
[----:B------:R-:W-:-:S02]  /*5810*/  LEA.HI.X.SX32 R17, R17, R3, 0x1, P6 ;  /* 0x0000000311117211 */ /* 0x000fc400030f0eff */
[CC--:B------:R-:W-:Y:S01]  /*5820*/  LEA R18, P6, R19.reuse, R0.reuse, 0x1 ;  /* 0x0000000013127211 */ /* 0x0c0fe200078c08ff */
[----:B0-----:R-:W-:Y:S01]  /*5830*/  VIADD R21, R19, UR5 ;  /* 0x0000000513157c36 */ /* 0x001fe20008000000 */
[----:B------:R-:W-:Y:S02]  /*5840*/  PRMT R22, R15, 0x7632, R22 ;  /* 0x000076320f167816 */ /* 0x000fe40000000016 */
[-C--:B------:R-:W-:Y:S01]  /*5850*/  LEA.HI.X.SX32 R19, R19, R3.reuse, 0x1, P6 ;  /* 0x0000000313137211 */ /* 0x080fe200030f0eff */
[----:B-1----:R-:W-:Y:S01]  /*5860*/  VIADD R12, R2, 0x25 ;  /* 0x00000025020c7836 */ /* 0x002fe20000000000 */
[CC--:B------:R-:W-:Y:S01]  /*5870*/  LEA R20, P6, R21.reuse, R0.reuse, 0x1 ;  /* 0x0000000015147211 */ /* 0x0c0fe200078c08ff */
[C---:B------:R-:W-:Y:S01]  /*5880*/  VIADD R13, R21.reuse, UR5 ;  /* 0x00000005150d7c36 */ /* 0x040fe20008000000 */
[----:B------:R0:W-:Y:S01]  /*5890*/  @P2 STG.E.U16 desc[UR8][R16.64], R22 ;  /* 0x0000001610002986 */ /* 0x0001e2000c101508 */
[----:B------:R-:W-:Y:S01]  /*58a0*/  ISETP.LT.AND P2, PT, R14, UR15, !P0 ;  /* 0x0000000f0e007c0c */ /* 0x000fe2000c741270 */
[----:B------:R-:W-:Y:S01]  /*58b0*/  VIADD R14, R2, 0x26 ;  /* 0x00000026020e7836 */ /* 0x000fe20000000000 */
[----:B------:R-:W-:Y:S01]  /*58c0*/  LEA.HI.X.SX32 R21, R21, R3, 0x1, P6 ;  /* 0x0000000315157211 */ /* 0x000fe200030f0eff */
[----:B----4-:R1:W-:Y:S01]  /*58d0*/  @P1 STG.E.U16 desc[UR8][R18.64], R8 ;  /* 0x0000000812001986 */ /* 0x0103e2000c101508 */
[----:B------:R-:W-:Y:S01]  /*58e0*/  ISETP.LT.AND P1, PT, R12, UR15, !P0 ;  /* 0x0000000f0c007c0c */ /* 0x000fe2000c721270 */
[C---:B------:R-:W-:Y:S01]  /*58f0*/  VIADD R15, R13.reuse, UR5 ;  /* 0x000000050d0f7c36 */ /* 0x040fe20008000000 */
[----:B------:R-:W-:-:S04]  /*5900*/  LEA R12, P6, R13, R0, 0x1 ;  /* 0x000000000d0c7211 */ /* 0x000fc800078c08ff */
[----:B------:R-:W-:Y:S01]  /*5910*/  LEA.HI.X.SX32 R13, R13, R3, 0x1, P6 ;  /* 0x000000030d0d7211 */ /* 0x000fe200030f0eff */
[----:B0-----:R-:W-:Y:S01]  /*5920*/  VIADD R17, R15, UR5 ;  /* 0x000000050f117c36 */ /* 0x001fe20008000000 */
[----:B-1----:R-:W-:Y:S01]  /*5930*/  PRMT R19, R8, 0x7632, R19 ;  /* 0x0000763208137816 */ /* 0x002fe20000000013 */
[----:B------:R-:W-:-:S04]  /*5940*/  VIADD R8, R2, 0x27 ;  /* 0x0000002702087836 */ /* 0x000fc80000000000 */
[----:B------:R0:W-:Y:S01]  /*5950*/  @P5 STG.E.U16 desc[UR8][R20.64], R19 ;  /* 0x0000001314005986 */ /* 0x0001e2000c101508 */
[----:B------:R-:W-:Y:S02]  /*5960*/  ISETP.LT.AND P5, PT, R14, UR15, !P0 ;  /* 0x0000000f0e007c0c */ /* 0x000fe4000c7a1270 */
[CC--:B------:R-:W-:Y:S01]  /*5970*/  LEA R14, P6, R15.reuse, R0.reuse, 0x1 ;  /* 0x000000000f0e7211 */ /* 0x0c0fe200078c08ff */
[----:B------:R1:W-:Y:S01]  /*5980*/  @P4 STG.E.U16 desc[UR8][R12.64], R9 ;  /* 0x000000090c004986 */ /* 0x0003e2000c101508 */
[----:B------:R-:W-:Y:S01]  /*5990*/  ISETP.LT.AND P4, PT, R8, UR15, !P0 ;  /* 0x0000000f08007c0c */ /* 0x000fe2000c781270 */
[----:B------:R-:W-:Y:S01]  /*59a0*/  VIADD R8, R2, 0x28 ;  /* 0x0000002802087836 */ /* 0x000fe20000000000 */
[----:B------:R-:W-:Y:S01]  /*59b0*/  LEA.HI.X.SX32 R15, R15, R3, 0x1, P6 ;  /* 0x000000030f0f7211 */ /* 0x000fe200030f0eff */
[----:B------:R-:W2:Y:S01]  /*59c0*/  LDS.128 R20, [R24] ;  /* 0x0000000018147984 */ /* 0x000ea20000000c00 */
[C---:B------:R-:W-:Y:S01]  /*59d0*/  LEA R16, P6, R17.reuse, R0, 0x1 ;  /* 0x0000000011107211 */ /* 0x040fe200078c08ff */
[----:B0-----:R-:W-:-:S03]  /*59e0*/  VIADD R19, R17, UR5 ;  /* 0x0000000511137c36 */ /* 0x001fc60008000000 */
[-C--:B------:R-:W-:Y:S01]  /*59f0*/  LEA.HI.X.SX32 R17, R17, R3.reuse, 0x1, P6 ;  /* 0x0000000311117211 */ /* 0x080fe200030f0eff */
[----:B------:R-:W0:Y:S01]  /*5a00*/  LDS.128 R24, [R24+0x400] ;  /* 0x0004000018187984 */ /* 0x000e220000000c00 */
        /* <DEDUP_REMOVED lines=11> */
[----:B-1----:R-:W-:-:S03]  /*5ac0*/  VIADD R13, R9, UR5 ;  /* 0x00000005090d7c36 */ /* 0x002fc60008000000 */
[-C--:B------:R-:W-:Y:S02]  /*5ad0*/  LEA.HI.X.SX32 R9, R9, R3.reuse, 0x1, P6 ;  /* 0x0000000309097211 */ /* 0x080fe400030f0eff */
[----:B---3--:R-:W-:Y:S01]  /*5ae0*/  PRMT R17, R10, 0x7632, R17 ;  /* 0x000076320a117816 */ /* 0x008fe20000000011 */
        /* <DEDUP_REMOVED lines=10> */
[----:B-1----:R-:W-:Y:S01]  /*5b90*/  VIADD R17, R15, UR5 ;  /* 0x000000050f117c36 */ /* 0x002fe20008000000 */
[----:B------:R-:W-:Y:S02]  /*5ba0*/  PRMT R18, R11, 0x7632, R18 ;  /* 0x000076320b127816 */ /* 0x000fe40000000012 */
[-C--:B------:R-:W-:Y:S01]  /*5bb0*/  LEA.HI.X.SX32 R15, R15, R3.reuse, 0x1, P6 ;  /* 0x000000030f0f7211 */ /* 0x080fe200030f0eff */
[C---:B---3--:R-:W-:Y:S01]  /*5bc0*/  VIADD R11, R17.reuse, UR5 ;  /* 0x00000005110b7c36 */ /* 0x048fe20008000000 */
[CC--:B------:R-:W-:Y:S01]  /*5bd0*/  LEA R16, P6, R17.reuse, R0.reuse, 0x1 ;  /* 0x0000000011107211 */ /* 0x0c0fe200078c08ff */
[----:B------:R-:W-:Y:S01]  /*5be0*/  VIADD R9, R2, 0x2d ;  /* 0x0000002d02097836 */ /* 0x000fe20000000000 */
[----:B------:R1:W-:Y:S01]  /*5bf0*/  @P4 STG.E.U16 desc[UR8][R12.64], R18 ;  /* 0x000000120c004986 */ /* 0x0003e2000c101508 */
[----:B------:R-:W-:Y:S01]  /*5c00*/  ISETP.LT.AND P4, PT, R10, UR15, !P0 ;  /* 0x0000000f0a007c0c */ /* 0x000fe2000c781270 */
[----:B------:R-:W-:Y:S01]  /*5c10*/  VIADD R10, R2, 0x2e ;  /* 0x0000002e020a7836 */ /* 0x000fe20000000000 */
[----:B------:R-:W-:Y:S01]  /*5c20*/  LEA.HI.X.SX32 R17, R17, R3, 0x1, P6 ;  /* 0x0000000311117211 */ /* 0x000fe200030f0eff */
[----:B-----5:R3:W-:Y:S01]  /*5c30*/  @P3 STG.E.U16 desc[UR8][R14.64], R4 ;  /* 0x000000040e003986 */ /* 0x0207e2000c101508 */
[----:B------:R-:W-:-:S02]  /*5c40*/  LEA R8, P6, R11, R0, 0x1 ;  /* 0x000000000b087211 */ /* 0x000fc400078c08ff */
[----:B------:R-:W-:Y:S02]  /*5c50*/  ISETP.LT.AND P3, PT, R9, UR15, !P0 ;  /* 0x0000000f09007c0c */ /* 0x000fe4000c761270 */
[C---:B------:R-:W-:Y:S01]  /*5c60*/  LEA.HI.X.SX32 R9, R11.reuse, R3, 0x1, P6 ;  /* 0x000000030b097211 */ /* 0x040fe200030f0eff */
[----:B------:R-:W-:-:S04]  /*5c70*/  VIADD R11, R11, UR5 ;  /* 0x000000050b0b7c36 */ /* 0x000fc80008000000 */
[----:B-1----:R-:W-:Y:S01]  /*5c80*/  VIADD R13, R11, UR5 ;  /* 0x000000050b0d7c36 */ /* 0x002fe20008000000 */
[----:B---3--:R-:W-:Y:S01]  /*5c90*/  PRMT R15, R4, 0x7632, R15 ;  /* 0x00007632040f7816 */ /* 0x008fe2000000000f */
[----:B------:R-:W-:Y:S02]  /*5ca0*/  VIADD R4, R2, 0x2f ;  /* 0x0000002f02047836 */ /* 0x000fe40000000000 */
[----:B------:R-:W-:Y:S02]  /*5cb0*/  VIADD R14, R13, UR5 ;  /* 0x000000050d0e7c36 */ /* 0x000fe40008000000 */
[----:B------:R1:W-:Y:S01]  /*5cc0*/  @P2 STG.E.U16 desc[UR8][R16.64], R15 ;  /* 0x0000000f10002986 */ /* 0x0003e2000c101508 */
[----:B------:R-:W-:Y:S02]  /*5cd0*/  ISETP.LT.AND P2, PT, R10, UR15, !P0 ;  /* 0x0000000f0a007c0c */ /* 0x000fe4000c741270 */
[C---:B------:R-:W-:Y:S01]  /*5ce0*/  LEA R10, P6, R11.reuse, R0, 0x1 ;  /* 0x000000000b0a7211 */ /* 0x040fe200078c08ff */
[----:B------:R3:W-:Y:S01]  /*5cf0*/  @P1 STG.E.U16 desc[UR8][R8.64], R5 ;  /* 0x0000000508001986 */ /* 0x0007e2000c101508 */
[----:B------:R-:W-:Y:S01]  /*5d00*/  ISETP.LT.AND P1, PT, R4, UR15, !P0 ;  /* 0x0000000f04007c0c */ /* 0x000fe2000c721270 */
[----:B------:R-:W-:Y:S01]  /*5d10*/  VIADD R4, R2, 0x30 ;  /* 0x0000003002047836 */ /* 0x000fe20000000000 */
[----:B------:R-:W-:-:S02]  /*5d20*/  LEA.HI.X.SX32 R11, R11, R3, 0x1, P6 ;  /* 0x000000030b0b7211 */ /* 0x000fc400030f0eff */
[-C--:B------:R-:W-:Y:S02]  /*5d30*/  LEA R12, P6, R13, R0.reuse, 0x1 ;  /* 0x000000000d0c7211 */ /* 0x080fe400078c08ff */
[----:B-1----:R-:W-:Y:S02]  /*5d40*/  PRMT R15, R5, 0x7632, R15 ;  /* 0x00007632050f7816 */ /* 0x002fe4000000000f */
[----:B------:R-:W-:Y:S01]  /*5d50*/  LEA.HI.X.SX32 R13, R13, R3, 0x1, P6 ;  /* 0x000000030d0d7211 */ /* 0x000fe200030f0eff */
[----:B---3--:R-:W-:Y:S02]  /*5d60*/  VIADD R8, R2, 0x31 ;  /* 0x0000003102087836 */ /* 0x008fe40000000000 */
[----:B------:R1:W-:Y:S01]  /*5d70*/  @P5 STG.E.U16 desc[UR8][R10.64], R15 ;  /* 0x0000000f0a005986 */ /* 0x0003e2000c101508 */
[----:B------:R-:W-:Y:S01]  /*5d80*/  ISETP.LT.AND P5, PT, R4, UR15, !P0 ;  /* 0x0000000f04007c0c */ /* 0x000fe2000c7a1270 */
[C---:B------:R-:W-:Y:S01]  /*5d90*/  VIADD R9, R14.reuse, UR5 ;  /* 0x000000050e097c36 */ /* 0x040fe20008000000 */
[----:B------:R-:W-:Y:S01]  /*5da0*/  LEA R4, P6, R14, R0, 0x1 ;  /* 0x000000000e047211 */ /* 0x000fe200078c08ff */
[----:B------:R3:W-:Y:S01]  /*5db0*/  @P4 STG.E.U16 desc[UR8][R12.64], R6 ;  /* 0x000000060c004986 */ /* 0x0007e2000c101508 */
[----:B------:R-:W-:-:S02]  /*5dc0*/  ISETP.LT.AND P4, PT, R8, UR15, !P0 ;  /* 0x0000000f08007c0c */ /* 0x000fc4000c781270 */
[-C--:B------:R-:W-:Y:S01]  /*5dd0*/  LEA.HI.X.SX32 R5, R14, R3.reuse, 0x1, P6 ;  /* 0x000000030e057211 */ /* 0x080fe200030f0eff */
[----:B------:R-:W-:Y:S01]  /*5de0*/  VIADD R14, R2, 0x32 ;  /* 0x00000032020e7836 */ /* 0x000fe20000000000 */
[CC--:B------:R-:W-:Y:S02]  /*5df0*/  LEA R8, P6, R9.reuse, R0.reuse, 0x1 ;  /* 0x0000000009087211 */ /* 0x0c0fe400078c08ff */
[----:B------:R-:W-:Y:S01]  /*5e00*/  PRMT R16, R6, 0x7632, R16 ;  /* 0x0000763206107816 */ /* 0x000fe20000000010 */
[C---:B-1----:R-:W-:Y:S01]  /*5e10*/  VIADD R11, R9.reuse, UR5 ;  /* 0x00000005090b7c36 */ /* 0x042fe20008000000 */
[-C--:B------:R-:W-:Y:S01]  /*5e20*/  LEA.HI.X.SX32 R9, R9, R3.reuse, 0x1, P6 ;  /* 0x0000000309097211 */ /* 0x080fe200030f0eff */
[----:B------:R-:W-:Y:S02]  /*5e30*/  VIADD R15, R2, 0x3e ;  /* 0x0000003e020f7836 */ /* 0x000fe40000000000 */
[C---:B---3--:R-:W-:Y:S01]  /*5e40*/  VIADD R13, R11.reuse, UR5 ;  /* 0x000000050b0d7c36 */ /* 0x048fe20008000000 */
[C---:B------:R-:W-:Y:S01]  /*5e50*/  LEA R10, P6, R11.reuse, R0, 0x1 ;  /* 0x000000000b0a7211 */ /* 0x040fe200078c08ff */
[----:B------:R1:W-:Y:S01]  /*5e60*/  @P3 STG.E.U16 desc[UR8][R4.64], R16 ;  /* 0x0000001004003986 */ /* 0x0003e2000c101508 */
[----:B------:R-:W-:Y:S01]  /*5e70*/  ISETP.LT.AND P3, PT, R14, UR15, !P0 ;  /* 0x0000000f0e007c0c */ /* 0x000fe2000c761270 */
[----:B------:R-:W-:Y:S01]  /*5e80*/  VIADD R6, R2, 0x33 ;  /* 0x0000003302067836 */ /* 0x000fe20000000000 */
[----:B------:R-:W-:Y:S01]  /*5e90*/  LEA.HI.X.SX32 R11, R11, R3, 0x1, P6 ;  /* 0x000000030b0b7211 */ /* 0x000fe200030f0eff */
[----:B------:R3:W-:Y:S01]  /*5ea0*/  @P2 STG.E.U16 desc[UR8][R8.64], R7 ;  /* 0x0000000708002986 */ /* 0x0007e2000c101508 */
[----:B------:R-:W-:-:S02]  /*5eb0*/  PRMT R14, R7, 0x7632, R14 ;  /* 0x00007632070e7816 */ /* 0x000fc4000000000e */
[CC--:B------:R-:W-:Y:S02]  /*5ec0*/  LEA R12, P6, R13.reuse, R0.reuse, 0x1 ;  /* 0x000000000d0c7211 */ /* 0x0c0fe400078c08ff */
[----:B------:R-:W-:Y:S01]  /*5ed0*/  ISETP.LT.AND P2, PT, R6, UR15, !P0 ;  /* 0x0000000f06007c0c */ /* 0x000fe2000c741270 */
[----:B------:R4:W-:Y:S01]  /*5ee0*/  @P1 STG.E.U16 desc[UR8][R10.64], R14 ;  /* 0x0000000e0a001986 */ /* 0x0009e2000c101508 */
[C---:B-1----:R-:W-:Y:S02]  /*5ef0*/  VIADD R4, R2.reuse, 0x34 ;  /* 0x0000003402047836 */ /* 0x042fe40000000000 */
[C---:B------:R-:W-:Y:S01]  /*5f00*/  VIADD R5, R13.reuse, UR5 ;  /* 0x000000050d057c36 */ /* 0x040fe20008000000 */
[-C--:B------:R-:W-:Y:S01]  /*5f10*/  LEA.HI.X.SX32 R13, R13, R3.reuse, 0x1, P6 ;  /* 0x000000030d0d7211 */ /* 0x080fe200030f0eff */
[----:B---3--:R-:W-:Y:S01]  /*5f20*/  VIADD R7, R2, 0x35 ;  /* 0x0000003502077836 */ /* 0x008fe20000000000 */
[----:B------:R-:W-:Y:S01]  /*5f30*/  ISETP.LT.AND P1, PT, R4, UR15, !P0 ;  /* 0x0000000f04007c0c */ /* 0x000fe2000c721270 */
[C---:B------:R-:W-:Y:S01]  /*5f40*/  VIADD R9, R5.reuse, UR5 ;  /* 0x0000000505097c36 */ /* 0x040fe20008000000 */
[----:B------:R-:W-:Y:S01]  /*5f50*/  LEA R4, P6, R5, R0, 0x1 ;  /* 0x0000000005047211 */ /* 0x000fe200078c08ff */
[----:B--2---:R1:W-:Y:S01]  /*5f60*/  @P5 STG.E.U16 desc[UR8][R12.64], R20 ;  /* 0x000000140c005986 */ /* 0x0043e2000c101508 */
[----:B------:R-:W-:Y:S01]  /*5f70*/  VIADD R8, R2, 0x36 ;  /* 0x0000003602087836 */ /* 0x000fe20000000000 */
[----:B------:R-:W-:Y:S01]  /*5f80*/  ISETP.LT.AND P5, PT, R7, UR15, !P0 ;  /* 0x0000000f07007c0c */ /* 0x000fe2000c7a1270 */
[----:B----4-:R-:W-:Y:S01]  /*5f90*/  VIADD R10, R9, UR5 ;  /* 0x00000005090a7c36 */ /* 0x010fe20008000000 */
[----:B------:R-:W-:-:S02]  /*5fa0*/  LEA.HI.X.SX32 R5, R5, R3, 0x1, P6 ;  /* 0x0000000305057211 */ /* 0x000fc400030f0eff */
[----:B------:R-:W-:Y:S01]  /*5fb0*/  LEA R6, P6, R9, R0, 0x1 ;  /* 0x0000000009067211 */ /* 0x000fe200078c08ff */
[----:B------:R-:W-:Y:S01]  /*5fc0*/  VIADD R11, R10, UR5 ;  /* 0x000000050a0b7c36 */ /* 0x000fe20008000000 */
[----:B------:R-:W-:Y:S02]  /*5fd0*/  PRMT R14, R21, 0x7632, R14 ;  /* 0x00007632150e7816 */ /* 0x000fe4000000000e */
[----:B------:R-:W-:Y:S01]  /*5fe0*/  LEA.HI.X.SX32 R7, R9, R3, 0x1, P6 ;  /* 0x0000000309077211 */ /* 0x000fe200030f0eff */
[----:B------:R-:W-:Y:S01]  /*5ff0*/  VIADD R9, R2, 0x37 ;  /* 0x0000003702097836 */ /* 0x000fe20000000000 */
[----:B-1----:R-:W-:Y:S01]  /*6000*/  PRMT R13, R20, 0x7632, R13 ;  /* 0x00007632140d7816 */ /* 0x002fe2000000000d */
[----:B------:R-:W-:-:S04]  /*6010*/  VIADD R12, R11, UR5 ;  /* 0x000000050b0c7c36 */ /* 0x000fc80008000000 */
[----:B------:R1:W-:Y:S01]  /*6020*/  @P4 STG.E.U16 desc[UR8][R4.64], R13 ;  /* 0x0000000d04004986 */ /* 0x0003e2000c101508 */
[----:B------:R-:W-:Y:S02]  /*6030*/  ISETP.LT.AND P4, PT, R8, UR15, !P0 ;  /* 0x0000000f08007c0c */ /* 0x000fe4000c781270 */
[CC--:B------:R-:W-:Y:S01]  /*6040*/  LEA R8, P6, R10.reuse, R0.reuse, 0x1 ;  /* 0x000000000a087211 */ /* 0x0c0fe200078c08ff */
[----:B------:R2:W-:Y:S01]  /*6050*/  @P3 STG.E.U16 desc[UR8][R6.64], R21 ;  /* 0x0000001506003986 */ /* 0x0005e2000c101508 */
[----:B------:R-:W-:Y:S02]  /*6060*/  ISETP.LT.AND P3, PT, R9, UR15, !P0 ;  /* 0x0000000f09007c0c */ /* 0x000fe4000c761270 */
[----:B------:R-:W-:Y:S01]  /*6070*/  LEA.HI.X.SX32 R9, R10, R3, 0x1, P6 ;  /* 0x000000030a097211 */ /* 0x000fe200030f0eff */
[----:B------:R-:W-:Y:S01]  /*6080*/  VIADD R10, R2, 0x38 ;  /* 0x00000038020a7836 */ /* 0x000fe20000000000 */
[----:B-1----:R-:W-:-:S03]  /*6090*/  LEA R4, P6, R11, R0, 0x1 ;  /* 0x000000000b047211 */ /* 0x002fc600078c08ff */
[----:B------:R1:W-:Y:S01]  /*60a0*/  @P2 STG.E.U16 desc[UR8][R8.64], R14 ;  /* 0x0000000e08002986 */ /* 0x0003e2000c101508 */
[----:B------:R-:W-:Y:S02]  /*60b0*/  ISETP.LT.AND P2, PT, R10, UR15, !P0 ;  /* 0x0000000f0a007c0c */ /* 0x000fe4000c741270 */
[-C--:B------:R-:W-:Y:S01]  /*60c0*/  LEA.HI.X.SX32 R5, R11, R3.reuse, 0x1, P6 ;  /* 0x000000030b057211 */ /* 0x080fe200030f0eff */
[----:B--2---:R-:W-:Y:S01]  /*60d0*/  VIADD R7, R2, 0x39 ;  /* 0x0000003902077836 */ /* 0x004fe20000000000 */
[CC--:B------:R-:W-:Y:S01]  /*60e0*/  LEA R6, P6, R12.reuse, R0.reuse, 0x1 ;  /* 0x000000000c067211 */ /* 0x0c0fe200078c08ff */
[----:B------:R-:W-:Y:S01]  /*60f0*/  VIADD R11, R12, UR5 ;  /* 0x000000050c0b7c36 */ /* 0x000fe20008000000 */
[----:B------:R-:W-:Y:S01]  /*6100*/  PRMT R13, R22, 0x7632, R13 ;  /* 0x00007632160d7816 */ /* 0x000fe2000000000d */
[----:B------:R2:W-:Y:S01]  /*6110*/  @P1 STG.E.U16 desc[UR8][R4.64], R22 ;  /* 0x0000001604001986 */ /* 0x0005e2000c101508 */
[----:B------:R-:W-:Y:S02]  /*6120*/  ISETP.LT.AND P1, PT, R7, UR15, !P0 ;  /* 0x0000000f07007c0c */ /* 0x000fe4000c721270 */
[-C--:B------:R-:W-:Y:S01]  /*6130*/  LEA.HI.X.SX32 R7, R12, R3.reuse, 0x1, P6 ;  /* 0x000000030c077211 */ /* 0x080fe200030f0eff */
[C---:B-1----:R-:W-:Y:S01]  /*6140*/  VIADD R8, R11.reuse, UR5 ;  /* 0x000000050b087c36 */ /* 0x042fe20008000000 */
[-C--:B------:R-:W-:Y:S01]  /*6150*/  LEA R10, P6, R11, R0.reuse, 0x1 ;  /* 0x000000000b0a7211 */ /* 0x080fe200078c08ff */
[----:B------:R-:W-:Y:S01]  /*6160*/  VIADD R12, R2, 0x3a ;  /* 0x0000003a020c7836 */ /* 0x000fe20000000000 */
[----:B------:R-:W-:Y:S01]  /*6170*/  PRMT R14, R23, 0x7632, R14 ;  /* 0x00007632170e7816 */ /* 0x000fe2000000000e */
[----:B------:R-:W-:Y:S01]  /*6180*/  VIADD R9, R8, UR5 ;  /* 0x0000000508097c36 */ /* 0x000fe20008000000 */
[----:B------:R-:W-:Y:S01]  /*6190*/  LEA.HI.X.SX32 R11, R11, R3, 0x1, P6 ;  /* 0x000000030b0b7211 */ /* 0x000fe200030f0eff */
[----:B------:R1:W-:Y:S01]  /*61a0*/  @P5 STG.E.U16 desc[UR8][R6.64], R13 ;  /* 0x0000000d06005986 */ /* 0x0003e2000c101508 */
[----:B------:R-:W-:Y:S01]  /*61b0*/  ISETP.LT.AND P5, PT, R12, UR15, !P0 ;  /* 0x0000000f0c007c0c */ /* 0x000fe2000c7a1270 */
[----:B--2---:R-:W-:Y:S01]  /*61c0*/  VIADD R5, R2, 0x3b ;  /* 0x0000003b02057836 */ /* 0x004fe20000000000 */
[----:B------:R-:W-:Y:S01]  /*61d0*/  LEA R4, P6, R8, R0, 0x1 ;  /* 0x0000000008047211 */ /* 0x000fe200078c08ff */
[----:B------:R2:W-:Y:S01]  /*61e0*/  @P4 STG.E.U16 desc[UR8][R10.64], R23 ;  /* 0x000000170a004986 */ /* 0x0005e2000c101508 */
[----:B------:R-:W-:-:S02]  /*61f0*/  VIADD R12, R2, 0x3c ;  /* 0x0000003c020c7836 */ /* 0x000fc40000000000 */
[----:B------:R-:W-:Y:S02]  /*6200*/  ISETP.LT.AND P4, PT, R5, UR15, !P0 ;  /* 0x0000000f05007c0c */ /* 0x000fe4000c781270 */
[-C--:B------:R-:W-:Y:S02]  /*6210*/  LEA.HI.X.SX32 R5, R8, R3.reuse, 0x1, P6 ;  /* 0x0000000308057211 */ /* 0x080fe400030f0eff */
[CC--:B------:R-:W-:Y:S01]  /*6220*/  LEA R8, P6, R9.reuse, R0.reuse, 0x1 ;  /* 0x0000000009087211 */ /* 0x0c0fe200078c08ff */
[----:B-1----:R-:W-:Y:S02]  /*6230*/  VIADD R7, R9, UR5 ;  /* 0x0000000509077c36 */ /* 0x002fe40008000000 */
[----:B------:R1:W-:Y:S01]  /*6240*/  @P3 STG.E.U16 desc[UR8][R4.64], R14 ;  /* 0x0000000e04003986 */ /* 0x0003e2000c101508 */
[----:B------:R-:W-:Y:S01]  /*6250*/  ISETP.LT.AND P3, PT, R12, UR15, !P0 ;  /* 0x0000000f0c007c0c */ /* 0x000fe2000c761270 */
[----:B--2---:R-:W-:Y:S01]  /*6260*/  VIADD R11, R7, UR5 ;  /* 0x00000005070b7c36 */ /* 0x004fe20008000000 */
[----:B------:R-:W-:Y:S01]  /*6270*/  LEA.HI.X.SX32 R9, R9, R3, 0x1, P6 ;  /* 0x0000000309097211 */ /* 0x000fe200030f0eff */
[----:B------:R-:W-:Y:S01]  /*6280*/  VIADD R10, R2, 0x3d ;  /* 0x0000003d020a7836 */ /* 0x000fe20000000000 */
[----:B------:R-:W-:Y:S01]  /*6290*/  LEA R6, P6, R7, R0, 0x1 ;  /* 0x0000000007067211 */ /* 0x000fe200078c08ff */
[----:B------:R-:W-:-:S02]  /*62a0*/  VIADD R12, R11, UR5 ;  /* 0x000000050b0c7c36 */ /* 0x000fc40008000000 */
[----:B0-----:R0:W-:Y:S01]  /*62b0*/  @P2 STG.E.U16 desc[UR8][R8.64], R24 ;  /* 0x0000001808002986 */ /* 0x0011e2000c101508 */
[----:B------:R-:W-:Y:S01]  /*62c0*/  LEA.HI.X.SX32 R7, R7, R3, 0x1, P6 ;  /* 0x0000000307077211 */ /* 0x000fe200030f0eff */
[----:B------:R-:W-:Y:S01]  /*62d0*/  VIADD R13, R12, UR5 ;  /* 0x000000050c0d7c36 */ /* 0x000fe20008000000 */
[----:B------:R-:W-:Y:S01]  /*62e0*/  ISETP.LT.AND P2, PT, R10, UR15, !P0 ;  /* 0x0000000f0a007c0c */ /* 0x000fe2000c741270 */
[----:B-1----:R-:W-:Y:S01]  /*62f0*/  VIADD R14, R2, 0x3f ;  /* 0x0000003f020e7836 */ /* 0x002fe20000000000 */
[----:B------:R-:W-:Y:S01]  /*6300*/  PRMT R5, R24, 0x7632, R5 ;  /* 0x0000763218057816 */ /* 0x000fe20000000005 */
[----:B------:R-:W-:Y:S01]  /*6310*/  VIADD R16, R13, UR5 ;  /* 0x000000050d107c36 */ /* 0x000fe20008000000 */
[----:B------:R-:W-:-:S03]  /*6320*/  LEA R10, P6, R11, R0, 0x1 ;  /* 0x000000000b0a7211 */ /* 0x000fc600078c08ff */
[----:B------:R1:W-:Y:S01]  /*6330*/  @P1 STG.E.U16 desc[UR8][R6.64], R5 ;  /* 0x0000000506001986 */ /* 0x0003e2000c101508 */
[-C--:B------:R-:W-:Y:S01]  /*6340*/  LEA R4, P1, R12, R0.reuse, 0x1 ;  /* 0x000000000c047211 */ /* 0x080fe200078208ff */
[----:B------:R-:W-:Y:S01]  /*6350*/  VIADD R17, R16, UR5 ;  /* 0x0000000510117c36 */ /* 0x000fe20008000000 */
[-C--:B------:R-:W-:Y:S02]  /*6360*/  LEA.HI.X.SX32 R11, R11, R3.reuse, 0x1, P6 ;  /* 0x000000030b0b7211 */ /* 0x080fe400030f0eff */
[----:B0-----:R-:W-:Y:S01]  /*6370*/  LEA R8, P6, R13, R0, 0x1 ;  /* 0x000000000d087211 */ /* 0x001fe200078c08ff */
[----:B------:R-:W-:Y:S02]  /*6380*/  VIADD R18, R17, UR5 ;  /* 0x0000000511127c36 */ /* 0x000fe40008000000 */
[----:B------:R0:W-:Y:S01]  /*6390*/  @P5 STG.E.U16 desc[UR8][R10.64], R25 ;  /* 0x000000190a005986 */ /* 0x0001e2000c101508 */
[-C--:B------:R-:W-:Y:S02]  /*63a0*/  LEA.HI.X.SX32 R9, R13, R3.reuse, 0x1, P6 ;  /* 0x000000030d097211 */ /* 0x080fe400030f0eff */
[----:B-1----:R-:W-:-:S02]  /*63b0*/  LEA.HI.X.SX32 R5, R12, R3, 0x1, P1 ;  /* 0x000000030c057211 */ /* 0x002fc400008f0eff */
[CC--:B------:R-:W-:Y:S02]  /*63c0*/  LEA R6, P1, R17.reuse, R0.reuse, 0x1 ;  /* 0x0000000011067211 */ /* 0x0c0fe400078208ff */
[----:B------:R-:W-:Y:S02]  /*63d0*/  LEA R12, P6, R16, R0, 0x1 ;  /* 0x00000000100c7211 */ /* 0x000fe400078c08ff */
[-C--:B------:R-:W-:Y:S02]  /*63e0*/  LEA.HI.X.SX32 R7, R17, R3.reuse, 0x1, P1 ;  /* 0x0000000311077211 */ /* 0x080fe400008f0eff */
[----:B------:R-:W-:Y:S02]  /*63f0*/  ISETP.LT.AND P1, PT, R15, UR15, !P0 ;  /* 0x0000000f0f007c0c */ /* 0x000fe4000c721270 */
[----:B------:R-:W-:Y:S02]  /*6400*/  ISETP.LT.AND P0, PT, R14, UR15, !P0 ;  /* 0x0000000f0e007c0c */ /* 0x000fe4000c701270 */
[----:B------:R-:W-:-:S02]  /*6410*/  LEA.HI.X.SX32 R13, R16, R3, 0x1, P6 ;  /* 0x00000003100d7211 */ /* 0x000fc400030f0eff */
[----:B------:R-:W-:Y:S02]  /*6420*/  LEA R2, P6, R18, R0, 0x1 ;  /* 0x0000000012027211 */ /* 0x000fe400078c08ff */
[----:B------:R-:W-:Y:S02]  /*6430*/  PRMT R0, R25, 0x7632, R0 ;  /* 0x0000763219007816 */ /* 0x000fe40000000000 */
[----:B0-----:R-:W-:Y:S02]  /*6440*/  PRMT R11, R26, 0x7632, R11 ;  /* 0x000076321a0b7816 */ /* 0x001fe4000000000b */
[----:B------:R-:W-:Y:S01]  /*6450*/  LEA.HI.X.SX32 R3, R18, R3, 0x1, P6 ;  /* 0x0000000312037211 */ /* 0x000fe200030f0eff */
[----:B------:R0:W-:Y:S04]  /*6460*/  @P4 STG.E.U16 desc[UR8][R4.64], R0 ;  /* 0x0000000004004986 */ /* 0x0001e8000c101508 */
[----:B------:R0:W-:Y:S04]  /*6470*/  @P3 STG.E.U16 desc[UR8][R8.64], R26 ;  /* 0x0000001a08003986 */ /* 0x0001e8000c101508 */
[----:B------:R0:W-:Y:S04]  /*6480*/  @P2 STG.E.U16 desc[UR8][R12.64], R11 ;  /* 0x0000000b0c002986 */ /* 0x0001e8000c101508 */
[----:B------:R0:W-:Y:S01]  /*6490*/  @P1 STG.E.U16 desc[UR8][R6.64], R27 ;  /* 0x0000001b06001986 */ /* 0x0001e2000c101508 */
[----:B------:R-:W-:Y:S05]  /*64a0*/  @!P0 EXIT ;  /* 0x000000000000894d */ /* 0x000fea0003800000 */
[----:B0-----:R-:W-:-:S05]  /*64b0*/  PRMT R27, R27, 0x7632, R27 ;  /* 0x000076321b1b7816 */ /* 0x001fca000000001b */
[----:B------:R-:W-:Y:S01]  /*64c0*/  STG.E.U16 desc[UR8][R2.64], R27 ;  /* 0x0000001b02007986 */ /* 0x000fe2000c101508 */
[----:B------:R-:W-:Y:S05]  /*64d0*/  EXIT ;  /* 0x000000000000794d */ /* 0x000fea0003800000 */
.L_x_2:
[----:B------:R-:W-:-:S00]  /*64e0*/  BRA `(.L_x_2) ;  /* 0xfffffffc00fc7947 */ /* 0x000fc0000383ffff */
[----:B------:R-:W-:-:S00]  /*64f0*/  NOP ;  /* 0x0000000000007918 */ /* 0x000fc00000000000 */
        /* <DEDUP_REMOVED lines=8> */
.L_x_3:


//--------------------- .nv.shared.matmul_kernel  --------------------------
	.section	.nv.shared.matmul_kernel,"aw",@nobits
	.sectionflags	@""
	.align	16
	.zero		1024


//--------------------- .nv.shared.reserved.0     --------------------------
	.section	.nv.shared.reserved.0,"aw",@nobits
	.weak		__nv_reservedSMEM_offset_0_alias
	.size		__nv_reservedSMEM_offset_0_alias, 0, 64
	.other		__nv_reservedSMEM_offset_0_alias,@"STO_CUDA_RESERVED_SHARED STV_DEFAULT"
__nv_reservedSMEM_offset_0_alias:
	.zero		0
	.zero		64


//--------------------- .nv.constant0.matmul_kernel --------------------------
	.section	.nv.constant0.matmul_kernel,"a",@progbits
	.sectionflags	@""
	.align	4
.nv.constant0.matmul_kernel:
	.zero		976


//--------------------- SYMBOLS --------------------------

	.type		.nv.reservedSmem.offset0,@object
	.size		.nv.reservedSmem.offset0,0x4
	.type		.nv.reservedSmem.cap,@object
	.size		.nv.reservedSmem.cap,0x4
